//
// Generated by NVIDIA NVVM Compiler
//
// Compiler Build ID: CL-36424714
// Cuda compilation tools, release 13.0, V13.0.88
// Based on NVVM 20.0.0
//

.version 9.0
.target sm_100
.address_size 64

	// .globl	aggregate_votes_kernel
// _ZZ19elect_leader_kernelE10best_agent has been demoted
// _ZZ19elect_leader_kernelE10best_score has been demoted

.visible .entry aggregate_votes_kernel(
	.param .u64 .ptr .align 1 aggregate_votes_kernel_param_0,
	.param .u64 .ptr .align 1 aggregate_votes_kernel_param_1,
	.param .u32 aggregate_votes_kernel_param_2,
	.param .u32 aggregate_votes_kernel_param_3
)
{
	.reg .pred 	%p<3>;
	.reg .b32 	%r<9>;
	.reg .b64 	%rd<9>;

	ld.param.u64 	%rd1, [aggregate_votes_kernel_param_0];
	ld.param.u64 	%rd2, [aggregate_votes_kernel_param_1];
	ld.param.u32 	%r4, [aggregate_votes_kernel_param_2];
	ld.param.u32 	%r3, [aggregate_votes_kernel_param_3];
	mov.u32 	%r5, %ctaid.x;
	mov.u32 	%r6, %ntid.x;
	mov.u32 	%r7, %tid.x;
	mad.lo.s32 	%r1, %r5, %r6, %r7;
	setp.ge.u32 	%p1, %r1, %r4;
	@%p1 bra 	$L__BB0_3;
	cvta.to.global.u64 	%rd3, %rd1;
	mul.wide.u32 	%rd4, %r1, 24;
	add.s64 	%rd5, %rd3, %rd4;
	ld.global.u32 	%r2, [%rd5+8];
	setp.ge.u32 	%p2, %r2, %r3;
	@%p2 bra 	$L__BB0_3;
	cvta.to.global.u64 	%rd6, %rd2;
	mul.wide.u32 	%rd7, %r2, 4;
	add.s64 	%rd8, %rd6, %rd7;
	atom.global.add.u32 	%r8, [%rd8], 1;
$L__BB0_3:
	ret;

}
	// .globl	validate_proposals_kernel
.visible .entry validate_proposals_kernel(
	.param .u64 .ptr .align 1 validate_proposals_kernel_param_0,
	.param .u64 .ptr .align 1 validate_proposals_kernel_param_1,
	.param .u64 .ptr .align 1 validate_proposals_kernel_param_2,
	.param .u32 validate_proposals_kernel_param_3
)
{
	.reg .pred 	%p<5>;
	.reg .b32 	%r<12>;
	.reg .b64 	%rd<11>;

	ld.param.u64 	%rd1, [validate_proposals_kernel_param_0];
	ld.param.u64 	%rd2, [validate_proposals_kernel_param_1];
	ld.param.u64 	%rd3, [validate_proposals_kernel_param_2];
	ld.param.u32 	%r2, [validate_proposals_kernel_param_3];
	mov.u32 	%r3, %ctaid.x;
	mov.u32 	%r4, %ntid.x;
	mov.u32 	%r5, %tid.x;
	mad.lo.s32 	%r1, %r3, %r4, %r5;
	setp.ge.u32 	%p1, %r1, %r2;
	@%p1 bra 	$L__BB1_2;
	cvta.to.global.u64 	%rd4, %rd1;
	cvta.to.global.u64 	%rd5, %rd3;
	cvta.to.global.u64 	%rd6, %rd2;
	mul.wide.u32 	%rd7, %r1, 16;
	add.s64 	%rd8, %rd4, %rd7;
	ld.global.u32 	%r6, [%rd8+8];
	ld.global.u32 	%r8, [%rd8+12];
	ld.global.u32 	%r9, [%rd5+12];
	setp.le.u32 	%p2, %r6, %r9;
	setp.lt.u32 	%p3, %r8, 1000001;
	and.pred  	%p4, %p3, %p2;
	selp.u32 	%r11, 1, 0, %p4;
	mul.wide.u32 	%rd9, %r1, 4;
	add.s64 	%rd10, %rd6, %rd9;
	st.global.u32 	[%rd10], %r11;
$L__BB1_2:
	ret;

}
	// .globl	elect_leader_kernel
.visible .entry elect_leader_kernel(
	.param .u64 .ptr .align 1 elect_leader_kernel_param_0,
	.param .u64 .ptr .align 1 elect_leader_kernel_param_1,
	.param .u64 .ptr .align 1 elect_leader_kernel_param_2,
	.param .u32 elect_leader_kernel_param_3,
	.param .u32 elect_leader_kernel_param_4
)
{
	.reg .pred 	%p<29>;
	.reg .b32 	%r<174>;
	.reg .b64 	%rd<137>;
	// demoted variable
	.shared .align 4 .u32 _ZZ19elect_leader_kernelE10best_agent;
	// demoted variable
	.shared .align 8 .u64 _ZZ19elect_leader_kernelE10best_score;
	ld.param.u64 	%rd16, [elect_leader_kernel_param_0];
	ld.param.u64 	%rd17, [elect_leader_kernel_param_1];
	ld.param.u64 	%rd15, [elect_leader_kernel_param_2];
	ld.param.u32 	%r30, [elect_leader_kernel_param_3];
	ld.param.u32 	%r31, [elect_leader_kernel_param_4];
	cvta.to.global.u64 	%rd1, %rd17;
	cvta.to.global.u64 	%rd2, %rd16;
	mov.u32 	%r32, %ctaid.x;
	setp.ne.s32 	%p1, %r32, 0;
	@%p1 bra 	$L__BB2_19;
	mov.u32 	%r1, %tid.x;
	setp.ne.s32 	%p2, %r1, 0;
	@%p2 bra 	$L__BB2_3;
	mov.b32 	%r33, 0;
	st.shared.u32 	[_ZZ19elect_leader_kernelE10best_agent], %r33;
	mov.b64 	%rd18, 0;
	st.shared.u64 	[_ZZ19elect_leader_kernelE10best_score], %rd18;
$L__BB2_3:
	bar.sync 	0;
	mov.u32 	%r35, %ntid.x;
	add.s32 	%r36, %r35, %r30;
	add.s32 	%r37, %r36, -1;
	div.u32 	%r38, %r37, %r35;
	mul.lo.s32 	%r165, %r38, %r1;
	add.s32 	%r39, %r165, %r38;
	min.u32 	%r3, %r39, %r30;
	setp.ge.u32 	%p3, %r165, %r3;
	mov.b64 	%rd136, 0;
	mov.b32 	%r173, 0;
	@%p3 bra 	$L__BB2_15;
	mul.lo.s32 	%r4, %r31, 31;
	sub.s32 	%r5, %r3, %r165;
	and.b32  	%r6, %r5, 7;
	sub.s32 	%r42, %r165, %r3;
	setp.gt.u32 	%p4, %r42, -8;
	mov.b32 	%r173, 0;
	mov.b64 	%rd136, 0;
	@%p4 bra 	$L__BB2_7;
	and.b32  	%r7, %r5, -8;
	mov.b32 	%r173, 0;
	mov.b64 	%rd136, 0;
	mov.u32 	%r163, %r173;
$L__BB2_6:
	.pragma "nounroll";
	mul.wide.u32 	%rd23, %r165, 8;
	add.s64 	%rd24, %rd2, %rd23;
	ld.global.u64 	%rd25, [%rd24];
	mul.wide.u32 	%rd26, %r165, 4;
	add.s64 	%rd27, %rd1, %rd26;
	ld.global.u32 	%r44, [%rd27];
	mul.wide.u32 	%rd28, %r44, 1000000;
	add.s32 	%r45, %r165, %r4;
	mul.hi.u32 	%r46, %r45, 1374389535;
	shr.u32 	%r47, %r46, 5;
	mul.lo.s32 	%r48, %r47, 100;
	sub.s32 	%r49, %r45, %r48;
	cvt.u64.u32 	%rd29, %r49;
	add.s64 	%rd30, %rd25, %rd29;
	add.s64 	%rd31, %rd30, %rd28;
	setp.gt.u64 	%p5, %rd31, %rd136;
	selp.b32 	%r50, %r165, %r173, %p5;
	max.u64 	%rd32, %rd31, %rd136;
	add.s32 	%r51, %r165, 1;
	ld.global.u64 	%rd33, [%rd24+8];
	ld.global.u32 	%r52, [%rd27+4];
	mul.wide.u32 	%rd34, %r52, 1000000;
	add.s32 	%r53, %r45, 1;
	mul.hi.u32 	%r54, %r53, 1374389535;
	shr.u32 	%r55, %r54, 5;
	mul.lo.s32 	%r56, %r55, 100;
	sub.s32 	%r57, %r53, %r56;
	cvt.u64.u32 	%rd35, %r57;
	add.s64 	%rd36, %rd33, %rd35;
	add.s64 	%rd37, %rd36, %rd34;
	setp.gt.u64 	%p6, %rd37, %rd32;
	selp.b32 	%r58, %r51, %r50, %p6;
	max.u64 	%rd38, %rd37, %rd32;
	add.s32 	%r59, %r165, 2;
	ld.global.u64 	%rd39, [%rd24+16];
	ld.global.u32 	%r60, [%rd27+8];
	mul.wide.u32 	%rd40, %r60, 1000000;
	add.s32 	%r61, %r45, 2;
	mul.hi.u32 	%r62, %r61, 1374389535;
	shr.u32 	%r63, %r62, 5;
	mul.lo.s32 	%r64, %r63, 100;
	sub.s32 	%r65, %r61, %r64;
	cvt.u64.u32 	%rd41, %r65;
	add.s64 	%rd42, %rd39, %rd41;
	add.s64 	%rd43, %rd42, %rd40;
	setp.gt.u64 	%p7, %rd43, %rd38;
	selp.b32 	%r66, %r59, %r58, %p7;
	max.u64 	%rd44, %rd43, %rd38;
	add.s32 	%r67, %r165, 3;
	ld.global.u64 	%rd45, [%rd24+24];
	ld.global.u32 	%r68, [%rd27+12];
	mul.wide.u32 	%rd46, %r68, 1000000;
	add.s32 	%r69, %r45, 3;
	mul.hi.u32 	%r70, %r69, 1374389535;
	shr.u32 	%r71, %r70, 5;
	mul.lo.s32 	%r72, %r71, 100;
	sub.s32 	%r73, %r69, %r72;
	cvt.u64.u32 	%rd47, %r73;
	add.s64 	%rd48, %rd45, %rd47;
	add.s64 	%rd49, %rd48, %rd46;
	setp.gt.u64 	%p8, %rd49, %rd44;
	selp.b32 	%r74, %r67, %r66, %p8;
	max.u64 	%rd50, %rd49, %rd44;
	add.s32 	%r75, %r165, 4;
	ld.global.u64 	%rd51, [%rd24+32];
	ld.global.u32 	%r76, [%rd27+16];
	mul.wide.u32 	%rd52, %r76, 1000000;
	add.s32 	%r77, %r45, 4;
	mul.hi.u32 	%r78, %r77, 1374389535;
	shr.u32 	%r79, %r78, 5;
	mul.lo.s32 	%r80, %r79, 100;
	sub.s32 	%r81, %r77, %r80;
	cvt.u64.u32 	%rd53, %r81;
	add.s64 	%rd54, %rd51, %rd53;
	add.s64 	%rd55, %rd54, %rd52;
	setp.gt.u64 	%p9, %rd55, %rd50;
	selp.b32 	%r82, %r75, %r74, %p9;
	max.u64 	%rd56, %rd55, %rd50;
	add.s32 	%r83, %r165, 5;
	ld.global.u64 	%rd57, [%rd24+40];
	ld.global.u32 	%r84, [%rd27+20];
	mul.wide.u32 	%rd58, %r84, 1000000;
	add.s32 	%r85, %r45, 5;
	mul.hi.u32 	%r86, %r85, 1374389535;
	shr.u32 	%r87, %r86, 5;
	mul.lo.s32 	%r88, %r87, 100;
	sub.s32 	%r89, %r85, %r88;
	cvt.u64.u32 	%rd59, %r89;
	add.s64 	%rd60, %rd57, %rd59;
	add.s64 	%rd61, %rd60, %rd58;
	setp.gt.u64 	%p10, %rd61, %rd56;
	selp.b32 	%r90, %r83, %r82, %p10;
	max.u64 	%rd62, %rd61, %rd56;
	add.s32 	%r91, %r165, 6;
	ld.global.u64 	%rd63, [%rd24+48];
	ld.global.u32 	%r92, [%rd27+24];
	mul.wide.u32 	%rd64, %r92, 1000000;
	add.s32 	%r93, %r45, 6;
	mul.hi.u32 	%r94, %r93, 1374389535;
	shr.u32 	%r95, %r94, 5;
	mul.lo.s32 	%r96, %r95, 100;
	sub.s32 	%r97, %r93, %r96;
	cvt.u64.u32 	%rd65, %r97;
	add.s64 	%rd66, %rd63, %rd65;
	add.s64 	%rd67, %rd66, %rd64;
	setp.gt.u64 	%p11, %rd67, %rd62;
	selp.b32 	%r98, %r91, %r90, %p11;
	max.u64 	%rd68, %rd67, %rd62;
	add.s32 	%r99, %r165, 7;
	ld.global.u64 	%rd69, [%rd24+56];
	ld.global.u32 	%r100, [%rd27+28];
	mul.wide.u32 	%rd70, %r100, 1000000;
	add.s32 	%r101, %r45, 7;
	mul.hi.u32 	%r102, %r101, 1374389535;
	shr.u32 	%r103, %r102, 5;
	mul.lo.s32 	%r104, %r103, 100;
	sub.s32 	%r105, %r101, %r104;
	cvt.u64.u32 	%rd71, %r105;
	add.s64 	%rd72, %rd69, %rd71;
	add.s64 	%rd73, %rd72, %rd70;
	setp.gt.u64 	%p12, %rd73, %rd68;
	selp.b32 	%r173, %r99, %r98, %p12;
	max.u64 	%rd136, %rd73, %rd68;
	add.s32 	%r165, %r165, 8;
	add.s32 	%r163, %r163, 8;
	setp.ne.s32 	%p13, %r163, %r7;
	@%p13 bra 	$L__BB2_6;
$L__BB2_7:
	setp.eq.s32 	%p14, %r6, 0;
	@%p14 bra 	$L__BB2_15;
	and.b32  	%r17, %r5, 3;
	setp.lt.u32 	%p15, %r6, 4;
	@%p15 bra 	$L__BB2_10;
	mul.wide.u32 	%rd75, %r165, 8;
	add.s64 	%rd76, %rd2, %rd75;
	ld.global.u64 	%rd77, [%rd76];
	mul.wide.u32 	%rd78, %r165, 4;
	add.s64 	%rd79, %rd1, %rd78;
	ld.global.u32 	%r107, [%rd79];
	mul.wide.u32 	%rd80, %r107, 1000000;
	add.s32 	%r108, %r165, %r4;
	mul.hi.u32 	%r109, %r108, 1374389535;
	shr.u32 	%r110, %r109, 5;
	mul.lo.s32 	%r111, %r110, 100;
	sub.s32 	%r112, %r108, %r111;
	cvt.u64.u32 	%rd81, %r112;
	add.s64 	%rd82, %rd77, %rd81;
	add.s64 	%rd83, %rd82, %rd80;
	setp.gt.u64 	%p16, %rd83, %rd136;
	selp.b32 	%r113, %r165, %r173, %p16;
	max.u64 	%rd84, %rd83, %rd136;
	add.s32 	%r114, %r165, 1;
	ld.global.u64 	%rd85, [%rd76+8];
	ld.global.u32 	%r115, [%rd79+4];
	mul.wide.u32 	%rd86, %r115, 1000000;
	add.s32 	%r116, %r108, 1;
	mul.hi.u32 	%r117, %r116, 1374389535;
	shr.u32 	%r118, %r117, 5;
	mul.lo.s32 	%r119, %r118, 100;
	sub.s32 	%r120, %r116, %r119;
	cvt.u64.u32 	%rd87, %r120;
	add.s64 	%rd88, %rd85, %rd87;
	add.s64 	%rd89, %rd88, %rd86;
	setp.gt.u64 	%p17, %rd89, %rd84;
	selp.b32 	%r121, %r114, %r113, %p17;
	max.u64 	%rd90, %rd89, %rd84;
	add.s32 	%r122, %r165, 2;
	ld.global.u64 	%rd91, [%rd76+16];
	ld.global.u32 	%r123, [%rd79+8];
	mul.wide.u32 	%rd92, %r123, 1000000;
	add.s32 	%r124, %r108, 2;
	mul.hi.u32 	%r125, %r124, 1374389535;
	shr.u32 	%r126, %r125, 5;
	mul.lo.s32 	%r127, %r126, 100;
	sub.s32 	%r128, %r124, %r127;
	cvt.u64.u32 	%rd93, %r128;
	add.s64 	%rd94, %rd91, %rd93;
	add.s64 	%rd95, %rd94, %rd92;
	setp.gt.u64 	%p18, %rd95, %rd90;
	selp.b32 	%r129, %r122, %r121, %p18;
	max.u64 	%rd96, %rd95, %rd90;
	add.s32 	%r130, %r165, 3;
	ld.global.u64 	%rd97, [%rd76+24];
	ld.global.u32 	%r131, [%rd79+12];
	mul.wide.u32 	%rd98, %r131, 1000000;
	add.s32 	%r132, %r108, 3;
	mul.hi.u32 	%r133, %r132, 1374389535;
	shr.u32 	%r134, %r133, 5;
	mul.lo.s32 	%r135, %r134, 100;
	sub.s32 	%r136, %r132, %r135;
	cvt.u64.u32 	%rd99, %r136;
	add.s64 	%rd100, %rd97, %rd99;
	add.s64 	%rd101, %rd100, %rd98;
	setp.gt.u64 	%p19, %rd101, %rd96;
	selp.b32 	%r173, %r130, %r129, %p19;
	max.u64 	%rd136, %rd101, %rd96;
	add.s32 	%r165, %r165, 4;
$L__BB2_10:
	setp.eq.s32 	%p20, %r17, 0;
	@%p20 bra 	$L__BB2_15;
	setp.eq.s32 	%p21, %r17, 1;
	@%p21 bra 	$L__BB2_13;
	mul.wide.u32 	%rd103, %r165, 8;
	add.s64 	%rd104, %rd2, %rd103;
	ld.global.u64 	%rd105, [%rd104];
	mul.wide.u32 	%rd106, %r165, 4;
	add.s64 	%rd107, %rd1, %rd106;
	ld.global.u32 	%r138, [%rd107];
	mul.wide.u32 	%rd108, %r138, 1000000;
	add.s32 	%r139, %r165, %r4;
	mul.hi.u32 	%r140, %r139, 1374389535;
	shr.u32 	%r141, %r140, 5;
	mul.lo.s32 	%r142, %r141, 100;
	sub.s32 	%r143, %r139, %r142;
	cvt.u64.u32 	%rd109, %r143;
	add.s64 	%rd110, %rd105, %rd109;
	add.s64 	%rd111, %rd110, %rd108;
	setp.gt.u64 	%p22, %rd111, %rd136;
	selp.b32 	%r144, %r165, %r173, %p22;
	max.u64 	%rd112, %rd111, %rd136;
	add.s32 	%r145, %r165, 1;
	ld.global.u64 	%rd113, [%rd104+8];
	ld.global.u32 	%r146, [%rd107+4];
	mul.wide.u32 	%rd114, %r146, 1000000;
	add.s32 	%r147, %r139, 1;
	mul.hi.u32 	%r148, %r147, 1374389535;
	shr.u32 	%r149, %r148, 5;
	mul.lo.s32 	%r150, %r149, 100;
	sub.s32 	%r151, %r147, %r150;
	cvt.u64.u32 	%rd115, %r151;
	add.s64 	%rd116, %rd113, %rd115;
	add.s64 	%rd117, %rd116, %rd114;
	setp.gt.u64 	%p23, %rd117, %rd112;
	selp.b32 	%r173, %r145, %r144, %p23;
	max.u64 	%rd136, %rd117, %rd112;
	add.s32 	%r165, %r165, 2;
$L__BB2_13:
	and.b32  	%r152, %r5, 1;
	setp.eq.b32 	%p24, %r152, 1;
	not.pred 	%p25, %p24;
	@%p25 bra 	$L__BB2_15;
	mul.wide.u32 	%rd118, %r165, 8;
	add.s64 	%rd119, %rd2, %rd118;
	ld.global.u64 	%rd120, [%rd119];
	mul.wide.u32 	%rd121, %r165, 4;
	add.s64 	%rd122, %rd1, %rd121;
	ld.global.u32 	%r153, [%rd122];
	mul.wide.u32 	%rd123, %r153, 1000000;
	add.s32 	%r154, %r165, %r4;
	mul.hi.u32 	%r155, %r154, 1374389535;
	shr.u32 	%r156, %r155, 5;
	mul.lo.s32 	%r157, %r156, 100;
	sub.s32 	%r158, %r154, %r157;
	cvt.u64.u32 	%rd124, %r158;
	add.s64 	%rd125, %rd120, %rd124;
	add.s64 	%rd126, %rd125, %rd123;
	setp.gt.u64 	%p26, %rd126, %rd136;
	selp.b32 	%r173, %r165, %r173, %p26;
	max.u64 	%rd136, %rd126, %rd136;
$L__BB2_15:
	bar.sync 	0;
	atom.shared.max.u64 	%rd127, [_ZZ19elect_leader_kernelE10best_score], %rd136;
	setp.le.u64 	%p27, %rd136, %rd127;
	@%p27 bra 	$L__BB2_17;
	atom.shared.exch.b32 	%r159, [_ZZ19elect_leader_kernelE10best_agent], %r173;
$L__BB2_17:
	setp.ne.s32 	%p28, %r1, 0;
	bar.sync 	0;
	@%p28 bra 	$L__BB2_19;
	ld.shared.u32 	%r160, [_ZZ19elect_leader_kernelE10best_agent];
	cvta.to.global.u64 	%rd128, %rd15;
	st.global.u32 	[%rd128], %r160;
$L__BB2_19:
	ret;

}
	// .globl	check_proposal_conflicts_kernel
.visible .entry check_proposal_conflicts_kernel(
	.param .u64 .ptr .align 1 check_proposal_conflicts_kernel_param_0,
	.param .u64 .ptr .align 1 check_proposal_conflicts_kernel_param_1,
	.param .u32 check_proposal_conflicts_kernel_param_2
)
{
	.reg .pred 	%p<13>;
	.reg .b16 	%rs<3>;
	.reg .b32 	%r<25>;
	.reg .b64 	%rd<13>;

	ld.param.u64 	%rd4, [check_proposal_conflicts_kernel_param_0];
	ld.param.u64 	%rd5, [check_proposal_conflicts_kernel_param_1];
	ld.param.u32 	%r3, [check_proposal_conflicts_kernel_param_2];
	cvta.to.global.u64 	%rd1, %rd5;
	mov.u32 	%r4, %ctaid.y;
	mov.u32 	%r5, %ntid.y;
	mov.u32 	%r6, %tid.y;
	mad.lo.s32 	%r1, %r4, %r5, %r6;
	mov.u32 	%r7, %ctaid.x;
	mov.u32 	%r8, %ntid.x;
	mov.u32 	%r9, %tid.x;
	mad.lo.s32 	%r2, %r7, %r8, %r9;
	max.u32 	%r10, %r1, %r2;
	setp.ge.u32 	%p4, %r10, %r3;
	@%p4 bra 	$L__BB3_6;
	setp.ne.s32 	%p5, %r1, %r2;
	@%p5 bra 	$L__BB3_3;
	mad.lo.s32 	%r24, %r3, %r1, %r1;
	cvt.u64.u32 	%rd11, %r24;
	add.s64 	%rd12, %rd1, %rd11;
	mov.b16 	%rs2, 0;
	st.global.u8 	[%rd12], %rs2;
	bra.uni 	$L__BB3_6;
$L__BB3_3:
	cvta.to.global.u64 	%rd6, %rd4;
	mul.wide.u32 	%rd7, %r1, 16;
	add.s64 	%rd2, %rd6, %rd7;
	ld.global.u32 	%r11, [%rd2+4];
	ld.global.u32 	%r13, [%rd2+8];
	ld.global.u32 	%r15, [%rd2+12];
	mul.wide.u32 	%rd8, %r2, 16;
	add.s64 	%rd3, %rd6, %rd8;
	ld.global.u32 	%r16, [%rd3+4];
	ld.global.u32 	%r18, [%rd3+8];
	ld.global.u32 	%r20, [%rd3+12];
	setp.ne.s32 	%p6, %r15, %r20;
	setp.eq.s32 	%p7, %r15, %r20;
	setp.ne.s32 	%p8, %r13, %r18;
	and.pred  	%p12, %p7, %p8;
	setp.ne.s32 	%p9, %r11, %r16;
	or.pred  	%p10, %p6, %p9;
	@%p10 bra 	$L__BB3_5;
	ld.global.u32 	%r21, [%rd3];
	ld.global.u32 	%r22, [%rd2];
	setp.ne.s32 	%p11, %r22, %r21;
	or.pred  	%p12, %p11, %p12;
$L__BB3_5:
	selp.u16 	%rs1, 1, 0, %p12;
	mad.lo.s32 	%r23, %r3, %r1, %r2;
	cvt.u64.u32 	%rd9, %r23;
	add.s64 	%rd10, %rd1, %rd9;
	st.global.u8 	[%rd10], %rs1;
$L__BB3_6:
	ret;

}
	// .globl	verify_votes_kernel
.visible .entry verify_votes_kernel(
	.param .u64 .ptr .align 1 verify_votes_kernel_param_0,
	.param .u64 .ptr .align 1 verify_votes_kernel_param_1,
	.param .u64 .ptr .align 1 verify_votes_kernel_param_2,
	.param .u32 verify_votes_kernel_param_3,
	.param .u32 verify_votes_kernel_param_4
)
{
	.reg .pred 	%p<3>;
	.reg .b16 	%rs<6>;
	.reg .b32 	%r<12>;
	.reg .b64 	%rd<13>;

	ld.param.u64 	%rd1, [verify_votes_kernel_param_0];
	ld.param.u64 	%rd2, [verify_votes_kernel_param_1];
	ld.param.u64 	%rd3, [verify_votes_kernel_param_2];
	ld.param.u32 	%r4, [verify_votes_kernel_param_3];
	ld.param.u32 	%r3, [verify_votes_kernel_param_4];
	mov.u32 	%r5, %ctaid.x;
	mov.u32 	%r6, %ntid.x;
	mov.u32 	%r7, %tid.x;
	mad.lo.s32 	%r1, %r5, %r6, %r7;
	setp.ge.u32 	%p1, %r1, %r4;
	@%p1 bra 	$L__BB4_4;
	cvta.to.global.u64 	%rd4, %rd1;
	mul.wide.u32 	%rd5, %r1, 24;
	add.s64 	%rd6, %rd4, %rd5;
	ld.global.u32 	%r2, [%rd6];
	setp.ge.u32 	%p2, %r2, %r3;
	mov.b16 	%rs5, 0;
	@%p2 bra 	$L__BB4_3;
	shr.u32 	%r8, %r2, 3;
	and.b32  	%r9, %r2, 7;
	cvt.u64.u32 	%rd7, %r8;
	cvta.to.global.u64 	%rd8, %rd2;
	add.s64 	%rd9, %rd8, %rd7;
	ld.global.u8 	%r10, [%rd9];
	shr.u32 	%r11, %r10, %r9;
	cvt.u16.u32 	%rs4, %r11;
	and.b16  	%rs5, %rs4, 1;
$L__BB4_3:
	cvt.u64.u32 	%rd10, %r1;
	cvta.to.global.u64 	%rd11, %rd3;
	add.s64 	%rd12, %rd11, %rd10;
	st.global.u8 	[%rd12], %rs5;
$L__BB4_4:
	ret;

}


// ===== COMPILED SASS (sm_100) =====

	.target	sm_100

	.elftype	@"ET_EXEC"


//--------------------- .note.nv.tkinfo           --------------------------
	.section	.note.nv.tkinfo,"",@"SHT_NOTE"
	.sectionflags	@"SHF_NOTE_NV_TKINFO"
	.tkinfo
        /*0018*/ 	.word	0x00000002
        /*0030*/ 	.string	""
        /*0030*/ 	.string	"ptxas"
        /*0030*/ 	.string	"Cuda compilation tools, release 13.0, V13.0.88"
        /*0030*/ 	.string	"Build cuda_13.0.r13.0/compiler.36424714_0"
        /*0030*/ 	.string	"-arch sm_100 -m 64 "



//--------------------- .note.nv.cuinfo           --------------------------
	.section	.note.nv.cuinfo,"",@"SHT_NOTE"
	.sectionflags	@"SHF_NOTE_NV_CUINFO"
        /*0018*/ 	.short	0x0002
        /*001a*/ 	.short	0x0064
        /*001c*/ 	.short	0x0082
	.zero		2


//--------------------- .nv.info                  --------------------------
	.section	.nv.info,"",@"SHT_CUDA_INFO"
	.align	4


	//----- nvinfo : EIATTR_REGCOUNT
	.align		4
        /*0000*/ 	.byte	0x04, 0x2f
        /*0002*/ 	.short	(.L_1 - .L_0)
	.align		4
.L_0:
        /*0004*/ 	.word	index@(aggregate_votes_kernel)
        /*0008*/ 	.word	0x0000000a


	//----- nvinfo : EIATTR_FRAME_SIZE
	.align		4
.L_1:
        /*000c*/ 	.byte	0x04, 0x11
        /*000e*/ 	.short	(.L_3 - .L_2)
	.align		4
.L_2:
        /*0010*/ 	.word	index@(aggregate_votes_kernel)
        /*0014*/ 	.word	0x00000000


	//----- nvinfo : EIATTR_REGCOUNT
	.align		4
.L_3:
        /*0018*/ 	.byte	0x04, 0x2f
        /*001a*/ 	.short	(.L_5 - .L_4)
	.align		4
.L_4:
        /*001c*/ 	.word	index@(validate_proposals_kernel)
        /*0020*/ 	.word	0x0000000c


	//----- nvinfo : EIATTR_FRAME_SIZE
	.align		4
.L_5:
        /*0024*/ 	.byte	0x04, 0x11
        /*0026*/ 	.short	(.L_7 - .L_6)
	.align		4
.L_6:
        /*0028*/ 	.word	index@(validate_proposals_kernel)
        /*002c*/ 	.word	0x00000000


	//----- nvinfo : EIATTR_REGCOUNT
	.align		4
.L_7:
        /*0030*/ 	.byte	0x04, 0x2f
        /*0032*/ 	.short	(.L_9 - .L_8)
	.align		4
.L_8:
        /*0034*/ 	.word	index@(elect_leader_kernel)
        /*0038*/ 	.word	0x00000020


	//----- nvinfo : EIATTR_FRAME_SIZE
	.align		4
.L_9:
        /*003c*/ 	.byte	0x04, 0x11
        /*003e*/ 	.short	(.L_11 - .L_10)
	.align		4
.L_10:
        /*0040*/ 	.word	index@(elect_leader_kernel)
        /*0044*/ 	.word	0x00000000


	//----- nvinfo : EIATTR_REGCOUNT
	.align		4
.L_11:
        /*0048*/ 	.byte	0x04, 0x2f
        /*004a*/ 	.short	(.L_13 - .L_12)
	.align		4
.L_12:
        /*004c*/ 	.word	index@(check_proposal_conflicts_kernel)
        /*0050*/ 	.word	0x00000010


	//----- nvinfo : EIATTR_FRAME_SIZE
	.align		4
.L_13:
        /*0054*/ 	.byte	0x04, 0x11
        /*0056*/ 	.short	(.L_15 - .L_14)
	.align		4
.L_14:
        /*0058*/ 	.word	index@(check_proposal_conflicts_kernel)
        /*005c*/ 	.word	0x00000000


	//----- nvinfo : EIATTR_REGCOUNT
	.align		4
.L_15:
        /*0060*/ 	.byte	0x04, 0x2f
        /*0062*/ 	.short	(.L_17 - .L_16)
	.align		4
.L_16:
        /*0064*/ 	.word	index@(verify_votes_kernel)
        /*0068*/ 	.word	0x0000000c


	//----- nvinfo : EIATTR_FRAME_SIZE
	.align		4
.L_17:
        /*006c*/ 	.byte	0x04, 0x11
        /*006e*/ 	.short	(.L_19 - .L_18)
	.align		4
.L_18:
        /*0070*/ 	.word	index@(verify_votes_kernel)
        /*0074*/ 	.word	0x00000000


	//----- nvinfo : EIATTR_MIN_STACK_SIZE
	.align		4
.L_19:
        /*0078*/ 	.byte	0x04, 0x12
        /*007a*/ 	.short	(.L_21 - .L_20)
	.align		4
.L_20:
        /*007c*/ 	.word	index@(verify_votes_kernel)
        /*0080*/ 	.word	0x00000000


	//----- nvinfo : EIATTR_MIN_STACK_SIZE
	.align		4
.L_21:
        /*0084*/ 	.byte	0x04, 0x12
        /*0086*/ 	.short	(.L_23 - .L_22)
	.align		4
.L_22:
        /*0088*/ 	.word	index@(check_proposal_conflicts_kernel)
        /*008c*/ 	.word	0x00000000


	//----- nvinfo : EIATTR_MIN_STACK_SIZE
	.align		4
.L_23:
        /*0090*/ 	.byte	0x04, 0x12
        /*0092*/ 	.short	(.L_25 - .L_24)
	.align		4
.L_24:
        /*0094*/ 	.word	index@(elect_leader_kernel)
        /*0098*/ 	.word	0x00000000


	//----- nvinfo : EIATTR_MIN_STACK_SIZE
	.align		4
.L_25:
        /*009c*/ 	.byte	0x04, 0x12
        /*009e*/ 	.short	(.L_27 - .L_26)
	.align		4
.L_26:
        /*00a0*/ 	.word	index@(validate_proposals_kernel)
        /*00a4*/ 	.word	0x00000000


	//----- nvinfo : EIATTR_MIN_STACK_SIZE
	.align		4
.L_27:
        /*00a8*/ 	.byte	0x04, 0x12
        /*00aa*/ 	.short	(.L_29 - .L_28)
	.align		4
.L_28:
        /*00ac*/ 	.word	index@(aggregate_votes_kernel)
        /*00b0*/ 	.word	0x00000000
.L_29:


//--------------------- .nv.compat                --------------------------
	.section	.nv.compat,"",@"SHT_CUDA_COMPAT_INFO"
	.align	4
        /*0000*/ 	.byte	0x02, 0x09, 0x00, 0x00, 0x02, 0x02, 0x01, 0x00, 0x02, 0x05, 0x05, 0x00, 0x03, 0x07, 0x01, 0x01
        /*0010*/ 	.byte	0x02, 0x03, 0x00, 0x00, 0x02, 0x06, 0x01, 0x00, 0x04, 0x0b, 0x08, 0x00, 0x09, 0x00, 0x00, 0x00
        /*0020*/ 	.byte	0x00, 0x00, 0x00, 0x00


//--------------------- .nv.info.verify_votes_kernel --------------------------
	.section	.nv.info.verify_votes_kernel,"",@"SHT_CUDA_INFO"
	.sectionflags	@""
	.align	4


	//----- nvinfo : EIATTR_CUDA_API_VERSION
	.align		4
        /*0000*/ 	.byte	0x04, 0x37
        /*0002*/ 	.short	(.L_31 - .L_30)
.L_30:
        /*0004*/ 	.word	0x00000082


	//----- nvinfo : EIATTR_KPARAM_INFO
	.align		4
.L_31:
        /*0008*/ 	.byte	0x04, 0x17
        /*000a*/ 	.short	(.L_33 - .L_32)
.L_32:
        /*000c*/ 	.word	0x00000000
        /*0010*/ 	.short	0x0004
        /*0012*/ 	.short	0x001c
        /*0014*/ 	.byte	0x00, 0xf0, 0x11, 0x00


	//----- nvinfo : EIATTR_KPARAM_INFO
	.align		4
.L_33:
        /*0018*/ 	.byte	0x04, 0x17
        /*001a*/ 	.short	(.L_35 - .L_34)
.L_34:
        /*001c*/ 	.word	0x00000000
        /*0020*/ 	.short	0x0003
        /*0022*/ 	.short	0x0018
        /*0024*/ 	.byte	0x00, 0xf0, 0x11, 0x00


	//----- nvinfo : EIATTR_KPARAM_INFO
	.align		4
.L_35:
        /*0028*/ 	.byte	0x04, 0x17
        /*002a*/ 	.short	(.L_37 - .L_36)
.L_36:
        /*002c*/ 	.word	0x00000000
        /*0030*/ 	.short	0x0002
        /*0032*/ 	.short	0x0010
        /*0034*/ 	.byte	0x00, 0xf5, 0x21, 0x00


	//----- nvinfo : EIATTR_KPARAM_INFO
	.align		4
.L_37:
        /*0038*/ 	.byte	0x04, 0x17
        /*003a*/ 	.short	(.L_39 - .L_38)
.L_38:
        /*003c*/ 	.word	0x00000000
        /*0040*/ 	.short	0x0001
        /*0042*/ 	.short	0x0008
        /*0044*/ 	.byte	0x00, 0xf5, 0x21, 0x00


	//----- nvinfo : EIATTR_KPARAM_INFO
	.align		4
.L_39:
        /*0048*/ 	.byte	0x04, 0x17
        /*004a*/ 	.short	(.L_41 - .L_40)
.L_40:
        /*004c*/ 	.word	0x00000000
        /*0050*/ 	.short	0x0000
        /*0052*/ 	.short	0x0000
        /*0054*/ 	.byte	0x00, 0xf5, 0x21, 0x00


	//----- nvinfo : EIATTR_SPARSE_MMA_MASK
	.align		4
.L_41:
        /*0058*/ 	.byte	0x03, 0x50
        /*005a*/ 	.short	0x0000


	//----- nvinfo : EIATTR_MAXREG_COUNT
	.align		4
        /*005c*/ 	.byte	0x03, 0x1b
        /*005e*/ 	.short	0x00ff


	//----- nvinfo : EIATTR_MERCURY_ISA_VERSION
	.align		4
        /*0060*/ 	.byte	0x03, 0x5f
        /*0062*/ 	.short	0x0101


	//----- nvinfo : EIATTR_VRC_CTA_INIT_COUNT
	.align		4
        /*0064*/ 	.byte	0x02, 0x4a
	.zero		1
	.zero		1


	//----- nvinfo : EIATTR_EXIT_INSTR_OFFSETS
	.align		4
        /*0068*/ 	.byte	0x04, 0x1c
        /*006a*/ 	.short	(.L_43 - .L_42)


	//   ....[0]....
.L_42:
        /*006c*/ 	.word	0x00000070


	//   ....[1]....
        /*0070*/ 	.word	0x000001a0


	//----- nvinfo : EIATTR_CBANK_PARAM_SIZE
	.align		4
.L_43:
        /*0074*/ 	.byte	0x03, 0x19
        /*0076*/ 	.short	0x0020


	//----- nvinfo : EIATTR_PARAM_CBANK
	.align		4
        /*0078*/ 	.byte	0x04, 0x0a
        /*007a*/ 	.short	(.L_45 - .L_44)
	.align		4
.L_44:
        /*007c*/ 	.word	index@(.nv.constant0.verify_votes_kernel)
        /*0080*/ 	.short	0x0380
        /*0082*/ 	.short	0x0020


	//----- nvinfo : EIATTR_SW_WAR
	.align		4
.L_45:
        /*0084*/ 	.byte	0x04, 0x36
        /*0086*/ 	.short	(.L_47 - .L_46)
.L_46:
        /*0088*/ 	.word	0x00000008
.L_47:


//--------------------- .nv.info.check_proposal_conflicts_kernel --------------------------
	.section	.nv.info.check_proposal_conflicts_kernel,"",@"SHT_CUDA_INFO"
	.sectionflags	@""
	.align	4


	//----- nvinfo : EIATTR_CUDA_API_VERSION
	.align		4
        /*0000*/ 	.byte	0x04, 0x37
        /*0002*/ 	.short	(.L_49 - .L_48)
.L_48:
        /*0004*/ 	.word	0x00000082


	//----- nvinfo : EIATTR_KPARAM_INFO
	.align		4
.L_49:
        /*0008*/ 	.byte	0x04, 0x17
        /*000a*/ 	.short	(.L_51 - .L_50)
.L_50:
        /*000c*/ 	.word	0x00000000
        /*0010*/ 	.short	0x0002
        /*0012*/ 	.short	0x0010
        /*0014*/ 	.byte	0x00, 0xf0, 0x11, 0x00


	//----- nvinfo : EIATTR_KPARAM_INFO
	.align		4
.L_51:
        /*0018*/ 	.byte	0x04, 0x17
        /*001a*/ 	.short	(.L_53 - .L_52)
.L_52:
        /*001c*/ 	.word	0x00000000
        /*0020*/ 	.short	0x0001
        /*0022*/ 	.short	0x0008
        /*0024*/ 	.byte	0x00, 0xf5, 0x21, 0x00


	//----- nvinfo : EIATTR_KPARAM_INFO
	.align		4
.L_53:
        /*0028*/ 	.byte	0x04, 0x17
        /*002a*/ 	.short	(.L_55 - .L_54)
.L_54:
        /*002c*/ 	.word	0x00000000
        /*0030*/ 	.short	0x0000
        /*0032*/ 	.short	0x0000
        /*0034*/ 	.byte	0x00, 0xf5, 0x21, 0x00


	//----- nvinfo : EIATTR_SPARSE_MMA_MASK
	.align		4
.L_55:
        /*0038*/ 	.byte	0x03, 0x50
        /*003a*/ 	.short	0x0000


	//----- nvinfo : EIATTR_MAXREG_COUNT
	.align		4
        /*003c*/ 	.byte	0x03, 0x1b
        /*003e*/ 	.short	0x00ff


	//----- nvinfo : EIATTR_MERCURY_ISA_VERSION
	.align		4
        /*0040*/ 	.byte	0x03, 0x5f
        /*0042*/ 	.short	0x0101


	//----- nvinfo : EIATTR_VRC_CTA_INIT_COUNT
	.align		4
        /*0044*/ 	.byte	0x02, 0x4a
	.zero		1
	.zero		1


	//----- nvinfo : EIATTR_EXIT_INSTR_OFFSETS
	.align		4
        /*0048*/ 	.byte	0x04, 0x1c
        /*004a*/ 	.short	(.L_57 - .L_56)


	//   ....[0]....
.L_56:
        /*004c*/ 	.word	0x000000c0


	//   ....[1]....
        /*0050*/ 	.word	0x00000140


	//   ....[2]....
        /*0054*/ 	.word	0x000002b0


	//----- nvinfo : EIATTR_CBANK_PARAM_SIZE
	.align		4
.L_57:
        /*0058*/ 	.byte	0x03, 0x19
        /*005a*/ 	.short	0x0014


	//----- nvinfo : EIATTR_PARAM_CBANK
	.align		4
        /*005c*/ 	.byte	0x04, 0x0a
        /*005e*/ 	.short	(.L_59 - .L_58)
	.align		4
.L_58:
        /*0060*/ 	.word	index@(.nv.constant0.check_proposal_conflicts_kernel)
        /*0064*/ 	.short	0x0380
        /*0066*/ 	.short	0x0014


	//----- nvinfo : EIATTR_SW_WAR
	.align		4
.L_59:
        /*0068*/ 	.byte	0x04, 0x36
        /*006a*/ 	.short	(.L_61 - .L_60)
.L_60:
        /*006c*/ 	.word	0x00000008
.L_61:


//--------------------- .nv.info.elect_leader_kernel --------------------------
	.section	.nv.info.elect_leader_kernel,"",@"SHT_CUDA_INFO"
	.sectionflags	@""
	.align	4


	//----- nvinfo : EIATTR_CUDA_API_VERSION
	.align		4
        /*0000*/ 	.byte	0x04, 0x37
        /*0002*/ 	.short	(.L_63 - .L_62)
.L_62:
        /*0004*/ 	.word	0x00000082


	//----- nvinfo : EIATTR_KPARAM_INFO
	.align		4
.L_63:
        /*0008*/ 	.byte	0x04, 0x17
        /*000a*/ 	.short	(.L_65 - .L_64)
.L_64:
        /*000c*/ 	.word	0x00000000
        /*0010*/ 	.short	0x0004
        /*0012*/ 	.short	0x001c
        /*0014*/ 	.byte	0x00, 0xf0, 0x11, 0x00


	//----- nvinfo : EIATTR_KPARAM_INFO
	.align		4
.L_65:
        /*0018*/ 	.byte	0x04, 0x17
        /*001a*/ 	.short	(.L_67 - .L_66)
.L_66:
        /*001c*/ 	.word	0x00000000
        /*0020*/ 	.short	0x0003
        /*0022*/ 	.short	0x0018
        /*0024*/ 	.byte	0x00, 0xf0, 0x11, 0x00


	//----- nvinfo : EIATTR_KPARAM_INFO
	.align		4
.L_67:
        /*0028*/ 	.byte	0x04, 0x17
        /*002a*/ 	.short	(.L_69 - .L_68)
.L_68:
        /*002c*/ 	.word	0x00000000
        /*0030*/ 	.short	0x0002
        /*0032*/ 	.short	0x0010
        /*0034*/ 	.byte	0x00, 0xf5, 0x21, 0x00


	//----- nvinfo : EIATTR_KPARAM_INFO
	.align		4
.L_69:
        /*0038*/ 	.byte	0x04, 0x17
        /*003a*/ 	.short	(.L_71 - .L_70)
.L_70:
        /*003c*/ 	.word	0x00000000
        /*0040*/ 	.short	0x0001
        /*0042*/ 	.short	0x0008
        /*0044*/ 	.byte	0x00, 0xf5, 0x21, 0x00


	//----- nvinfo : EIATTR_KPARAM_INFO
	.align		4
.L_71:
        /*0048*/ 	.byte	0x04, 0x17
        /*004a*/ 	.short	(.L_73 - .L_72)
.L_72:
        /*004c*/ 	.word	0x00000000
        /*0050*/ 	.short	0x0000
        /*0052*/ 	.short	0x0000
        /*0054*/ 	.byte	0x00, 0xf5, 0x21, 0x00


	//----- nvinfo : EIATTR_SPARSE_MMA_MASK
	.align		4
.L_73:
        /*0058*/ 	.byte	0x03, 0x50
        /*005a*/ 	.short	0x0000


	//----- nvinfo : EIATTR_MAXREG_COUNT
	.align		4
        /*005c*/ 	.byte	0x03, 0x1b
        /*005e*/ 	.short	0x00ff


	//----- nvinfo : EIATTR_NUM_BARRIERS
	.align		4
        /*0060*/ 	.byte	0x02, 0x4c
        /*0062*/ 	.byte	0x01
	.zero		1


	//----- nvinfo : EIATTR_MERCURY_ISA_VERSION
	.align		4
        /*0064*/ 	.byte	0x03, 0x5f
        /*0066*/ 	.short	0x0101


	//----- nvinfo : EIATTR_VRC_CTA_INIT_COUNT
	.align		4
        /*0068*/ 	.byte	0x02, 0x4a
	.zero		1
	.zero		1


	//----- nvinfo : EIATTR_EXIT_INSTR_OFFSETS
	.align		4
        /*006c*/ 	.byte	0x04, 0x1c
        /*006e*/ 	.short	(.L_75 - .L_74)


	//   ....[0]....
.L_74:
        /*0070*/ 	.word	0x00000030


	//   ....[1]....
        /*0074*/ 	.word	0x000016c0


	//   ....[2]....
        /*0078*/ 	.word	0x00001730


	//----- nvinfo : EIATTR_CRS_STACK_SIZE
	.align		4
.L_75:
        /*007c*/ 	.byte	0x04, 0x1e
        /*007e*/ 	.short	(.L_77 - .L_76)
.L_76:
        /*0080*/ 	.word	0x00000000


	//----- nvinfo : EIATTR_CBANK_PARAM_SIZE
	.align		4
.L_77:
        /*0084*/ 	.byte	0x03, 0x19
        /*0086*/ 	.short	0x0020


	//----- nvinfo : EIATTR_PARAM_CBANK
	.align		4
        /*0088*/ 	.byte	0x04, 0x0a
        /*008a*/ 	.short	(.L_79 - .L_78)
	.align		4
.L_78:
        /*008c*/ 	.word	index@(.nv.constant0.elect_leader_kernel)
        /*0090*/ 	.short	0x0380
        /*0092*/ 	.short	0x0020


	//----- nvinfo : EIATTR_SW_WAR
	.align		4
.L_79:
        /*0094*/ 	.byte	0x04, 0x36
        /*0096*/ 	.short	(.L_81 - .L_80)
.L_80:
        /*0098*/ 	.word	0x00000008
.L_81:


//--------------------- .nv.info.validate_proposals_kernel --------------------------
	.section	.nv.info.validate_proposals_kernel,"",@"SHT_CUDA_INFO"
	.sectionflags	@""
	.align	4


	//----- nvinfo : EIATTR_CUDA_API_VERSION
	.align		4
        /*0000*/ 	.byte	0x04, 0x37
        /*0002*/ 	.short	(.L_83 - .L_82)
.L_82:
        /*0004*/ 	.word	0x00000082


	//----- nvinfo : EIATTR_KPARAM_INFO
	.align		4
.L_83:
        /*0008*/ 	.byte	0x04, 0x17
        /*000a*/ 	.short	(.L_85 - .L_84)
.L_84:
        /*000c*/ 	.word	0x00000000
        /*0010*/ 	.short	0x0003
        /*0012*/ 	.short	0x0018
        /*0014*/ 	.byte	0x00, 0xf0, 0x11, 0x00


	//----- nvinfo : EIATTR_KPARAM_INFO
	.align		4
.L_85:
        /*0018*/ 	.byte	0x04, 0x17
        /*001a*/ 	.short	(.L_87 - .L_86)
.L_86:
        /*001c*/ 	.word	0x00000000
        /*0020*/ 	.short	0x0002
        /*0022*/ 	.short	0x0010
        /*0024*/ 	.byte	0x00, 0xf5, 0x21, 0x00


	//----- nvinfo : EIATTR_KPARAM_INFO
	.align		4
.L_87:
        /*0028*/ 	.byte	0x04, 0x17
        /*002a*/ 	.short	(.L_89 - .L_88)
.L_88:
        /*002c*/ 	.word	0x00000000
        /*0030*/ 	.short	0x0001
        /*0032*/ 	.short	0x0008
        /*0034*/ 	.byte	0x00, 0xf5, 0x21, 0x00


	//----- nvinfo : EIATTR_KPARAM_INFO
	.align		4
.L_89:
        /*0038*/ 	.byte	0x04, 0x17
        /*003a*/ 	.short	(.L_91 - .L_90)
.L_90:
        /*003c*/ 	.word	0x00000000
        /*0040*/ 	.short	0x0000
        /*0042*/ 	.short	0x0000
        /*0044*/ 	.byte	0x00, 0xf5, 0x21, 0x00


	//----- nvinfo : EIATTR_SPARSE_MMA_MASK
	.align		4
.L_91:
        /*0048*/ 	.byte	0x03, 0x50
        /*004a*/ 	.short	0x0000


	//----- nvinfo : EIATTR_MAXREG_COUNT
	.align		4
        /*004c*/ 	.byte	0x03, 0x1b
        /*004e*/ 	.short	0x00ff


	//----- nvinfo : EIATTR_MERCURY_ISA_VERSION
	.align		4
        /*0050*/ 	.byte	0x03, 0x5f
        /*0052*/ 	.short	0x0101


	//----- nvinfo : EIATTR_VRC_CTA_INIT_COUNT
	.align		4
        /*0054*/ 	.byte	0x02, 0x4a
	.zero		1
	.zero		1


	//----- nvinfo : EIATTR_EXIT_INSTR_OFFSETS
	.align		4
        /*0058*/ 	.byte	0x04, 0x1c
        /*005a*/ 	.short	(.L_93 - .L_92)


	//   ....[0]....
.L_92:
        /*005c*/ 	.word	0x00000070


	//   ....[1]....
        /*0060*/ 	.word	0x00000150


	//----- nvinfo : EIATTR_CBANK_PARAM_SIZE
	.align		4
.L_93:
        /*0064*/ 	.byte	0x03, 0x19
        /*0066*/ 	.short	0x001c


	//----- nvinfo : EIATTR_PARAM_CBANK
	.align		4
        /*0068*/ 	.byte	0x04, 0x0a
        /*006a*/ 	.short	(.L_95 - .L_94)
	.align		4
.L_94:
        /*006c*/ 	.word	index@(.nv.constant0.validate_proposals_kernel)
        /*0070*/ 	.short	0x0380
        /*0072*/ 	.short	0x001c


	//----- nvinfo : EIATTR_SW_WAR
	.align		4
.L_95:
        /*0074*/ 	.byte	0x04, 0x36
        /*0076*/ 	.short	(.L_97 - .L_96)
.L_96:
        /*0078*/ 	.word	0x00000008
.L_97:


//--------------------- .nv.info.aggregate_votes_kernel --------------------------
	.section	.nv.info.aggregate_votes_kernel,"",@"SHT_CUDA_INFO"
	.sectionflags	@""
	.align	4


	//----- nvinfo : EIATTR_CUDA_API_VERSION
	.align		4
        /*0000*/ 	.byte	0x04, 0x37
        /*0002*/ 	.short	(.L_99 - .L_98)
.L_98:
        /*0004*/ 	.word	0x00000082


	//----- nvinfo : EIATTR_KPARAM_INFO
	.align		4
.L_99:
        /*0008*/ 	.byte	0x04, 0x17
        /*000a*/ 	.short	(.L_101 - .L_100)
.L_100:
        /*000c*/ 	.word	0x00000000
        /*0010*/ 	.short	0x0003
        /*0012*/ 	.short	0x0014
        /*0014*/ 	.byte	0x00, 0xf0, 0x11, 0x00


	//----- nvinfo : EIATTR_KPARAM_INFO
	.align		4
.L_101:
        /*0018*/ 	.byte	0x04, 0x17
        /*001a*/ 	.short	(.L_103 - .L_102)
.L_102:
        /*001c*/ 	.word	0x00000000
        /*0020*/ 	.short	0x0002
        /*0022*/ 	.short	0x0010
        /*0024*/ 	.byte	0x00, 0xf0, 0x11, 0x00


	//----- nvinfo : EIATTR_KPARAM_INFO
	.align		4
.L_103:
        /*0028*/ 	.byte	0x04, 0x17
        /*002a*/ 	.short	(.L_105 - .L_104)
.L_104:
        /*002c*/ 	.word	0x00000000
        /*0030*/ 	.short	0x0001
        /*0032*/ 	.short	0x0008
        /*0034*/ 	.byte	0x00, 0xf5, 0x21, 0x00


	//----- nvinfo : EIATTR_KPARAM_INFO
	.align		4
.L_105:
        /*0038*/ 	.byte	0x04, 0x17
        /*003a*/ 	.short	(.L_107 - .L_106)
.L_106:
        /*003c*/ 	.word	0x00000000
        /*0040*/ 	.short	0x0000
        /*0042*/ 	.short	0x0000
        /*0044*/ 	.byte	0x00, 0xf5, 0x21, 0x00


	//----- nvinfo : EIATTR_SPARSE_MMA_MASK
	.align		4
.L_107:
        /*0048*/ 	.byte	0x03, 0x50
        /*004a*/ 	.short	0x0000


	//----- nvinfo : EIATTR_MAXREG_COUNT
	.align		4
        /*004c*/ 	.byte	0x03, 0x1b
        /*004e*/ 	.short	0x00ff


	//----- nvinfo : EIATTR_MERCURY_ISA_VERSION
	.align		4
        /*0050*/ 	.byte	0x03, 0x5f
        /*0052*/ 	.short	0x0101


	//----- nvinfo : EIATTR_VRC_CTA_INIT_COUNT
	.align		4
        /*0054*/ 	.byte	0x02, 0x4a
	.zero		1
	.zero		1


	//----- nvinfo : EIATTR_EXIT_INSTR_OFFSETS
	.align		4
        /*0058*/ 	.byte	0x04, 0x1c
        /*005a*/ 	.short	(.L_109 - .L_108)


	//   ....[0]....
.L_108:
        /*005c*/ 	.word	0x00000070


	//   ....[1]....
        /*0060*/ 	.word	0x000000e0


	//   ....[2]....
        /*0064*/ 	.word	0x00000130


	//----- nvinfo : EIATTR_CBANK_PARAM_SIZE
	.align		4
.L_109:
        /*0068*/ 	.byte	0x03, 0x19
        /*006a*/ 	.short	0x0018


	//----- nvinfo : EIATTR_PARAM_CBANK
	.align		4
        /*006c*/ 	.byte	0x04, 0x0a
        /*006e*/ 	.short	(.L_111 - .L_110)
	.align		4
.L_110:
        /*0070*/ 	.word	index@(.nv.constant0.aggregate_votes_kernel)
        /*0074*/ 	.short	0x0380
        /*0076*/ 	.short	0x0018


	//----- nvinfo : EIATTR_SW_WAR
	.align		4
.L_111:
        /*0078*/ 	.byte	0x04, 0x36
        /*007a*/ 	.short	(.L_113 - .L_112)
.L_112:
        /*007c*/ 	.word	0x00000008
.L_113:


//--------------------- .nv.callgraph             --------------------------
	.section	.nv.callgraph,"",@"SHT_CUDA_CALLGRAPH"
	.align	4
	.sectionentsize	8
	.align		4
        /*0000*/ 	.word	0x00000000
	.align		4
        /*0004*/ 	.word	0xffffffff
	.align		4
        /*0008*/ 	.word	0x00000000
	.align		4
        /*000c*/ 	.word	0xfffffffe
	.align		4
        /*0010*/ 	.word	0x00000000
	.align		4
        /*0014*/ 	.word	0xfffffffd
	.align		4
        /*0018*/ 	.word	0x00000000
	.align		4
        /*001c*/ 	.word	0xfffffffc


//--------------------- .text.verify_votes_kernel --------------------------
	.section	.text.verify_votes_kernel,"ax",@progbits
	.align	128
        .global         verify_votes_kernel
        .type           verify_votes_kernel,@function
        .size           verify_votes_kernel,(.L_x_19 - verify_votes_kernel)
        .other          verify_votes_kernel,@"STO_CUDA_ENTRY STV_DEFAULT"
verify_votes_kernel:
.text.verify_votes_kernel:
[----:B------:R-:W-:Y:S01]  /*0000*/  LDC R1, c[0x0][0x37c] ;  /* 0x0000df00ff017b82 */ /* 0x000fe20000000800 */
[----:B------:R-:W0:Y:S07]  /*0010*/  S2R R0, SR_TID.X ;  /* 0x0000000000007919 */ /* 0x000e2e0000002100 */
[----:B------:R-:W0:Y:S01]  /*0020*/  S2UR UR4, SR_CTAID.X ;  /* 0x00000000000479c3 */ /* 0x000e220000002500 */
[----:B------:R-:W1:Y:S07]  /*0030*/  LDCU UR5, c[0x0][0x398] ;  /* 0x00007300ff0577ac */ /* 0x000e6e0008000800 */
[----:B------:R-:W0:Y:S02]  /*0040*/  LDC R7, c[0x0][0x360] ;  /* 0x0000d800ff077b82 */ /* 0x000e240000000800 */
[----:B0-----:R-:W-:-:S05]  /*0050*/  IMAD R7, R7, UR4, R0 ;  /* 0x0000000407077c24 */ /* 0x001fca000f8e0200 */
[----:B-1----:R-:W-:-:S13]  /*0060*/  ISETP.GE.U32.AND P0, PT, R7, UR5, PT ;  /* 0x0000000507007c0c */ /* 0x002fda000bf06070 */
[----:B------:R-:W-:Y:S05]  /*0070*/  @P0 EXIT ;  /* 0x000000000000094d */ /* 0x000fea0003800000 */
[----:B------:R-:W0:Y:S01]  /*0080*/  LDC.64 R2, c[0x0][0x380] ;  /* 0x0000e000ff027b82 */ /* 0x000e220000000a00 */
[----:B------:R-:W1:Y:S01]  /*0090*/  LDCU.64 UR4, c[0x0][0x358] ;  /* 0x00006b00ff0477ac */ /* 0x000e620008000a00 */
[----:B------:R-:W2:Y:S01]  /*00a0*/  LDCU UR6, c[0x0][0x39c] ;  /* 0x00007380ff0677ac */ /* 0x000ea20008000800 */
[----:B0-----:R-:W-:-:S06]  /*00b0*/  IMAD.WIDE.U32 R2, R7, 0x18, R2 ;  /* 0x0000001807027825 */ /* 0x001fcc00078e0002 */
[----:B-1----:R-:W2:Y:S02]  /*00c0*/  LDG.E R3, desc[UR4][R2.64] ;  /* 0x0000000402037981 */ /* 0x002ea4000c1e1900 */
[----:B--2---:R-:W-:Y:S01]  /*00d0*/  ISETP.GE.U32.AND P0, PT, R3, UR6, PT ;  /* 0x0000000603007c0c */ /* 0x004fe2000bf06070 */
[----:B------:R-:W0:-:S12]  /*00e0*/  LDCU.64 UR6, c[0x0][0x390] ;  /* 0x00007200ff0677ac */ /* 0x000e180008000a00 */
[----:B------:R-:W1:Y:S02]  /*00f0*/  @!P0 LDC.64 R4, c[0x0][0x388] ;  /* 0x0000e200ff048b82 */ /* 0x000e640000000a00 */
[----:B-1----:R-:W-:-:S05]  /*0100*/  @!P0 LEA.HI R4, P1, R3, R4, RZ, 0x1d ;  /* 0x0000000403048211 */ /* 0x002fca000783e8ff */
[----:B------:R-:W-:-:S06]  /*0110*/  @!P0 IMAD.X R5, RZ, RZ, R5, P1 ;  /* 0x000000ffff058224 */ /* 0x000fcc00008e0605 */
[----:B------:R-:W2:Y:S01]  /*0120*/  @!P0 LDG.E.U8 R5, desc[UR4][R4.64] ;  /* 0x0000000404058981 */ /* 0x000ea2000c1e1100 */
[----:B------:R-:W-:Y:S02]  /*0130*/  @!P0 LOP3.LUT R0, R3, 0x7, RZ, 0xc0, !PT ;  /* 0x0000000703008812 */ /* 0x000fe400078ec0ff */
[----:B0-----:R-:W-:Y:S02]  /*0140*/  IADD3 R6, P1, PT, R7, UR6, RZ ;  /* 0x0000000607067c10 */ /* 0x001fe4000ff3e0ff */
[----:B------:R-:W-:-:S03]  /*0150*/  PRMT R9, RZ, 0x7610, R9 ;  /* 0x00007610ff097816 */ /* 0x000fc60000000009 */
[----:B------:R-:W-:Y:S01]  /*0160*/  IMAD.X R7, RZ, RZ, UR7, P1 ;  /* 0x00000007ff077e24 */ /* 0x000fe200088e06ff */
[----:B--2---:R-:W-:-:S04]  /*0170*/  @!P0 SHF.R.U32.HI R0, RZ, R0, R5 ;  /* 0x00000000ff008219 */ /* 0x004fc80000011605 */
[----:B------:R-:W-:-:S05]  /*0180*/  @!P0 LOP3.LUT R9, R0, 0x1, RZ, 0xc0, !PT ;  /* 0x0000000100098812 */ /* 0x000fca00078ec0ff */
[----:B------:R-:W-:Y:S01]  /*0190*/  STG.E.U8 desc[UR4][R6.64], R9 ;  /* 0x0000000906007986 */ /* 0x000fe2000c101104 */
[----:B------:R-:W-:Y:S05]  /*01a0*/  EXIT ;  /* 0x000000000000794d */ /* 0x000fea0003800000 */
.L_x_0:
[----:B------:R-:W-:-:S00]  /*01b0*/  BRA `(.L_x_0) ;  /* 0xfffffffc00fc7947 */ /* 0x000fc0000383ffff */
[----:B------:R-:W-:-:S00]  /*01c0*/  NOP ;  /* 0x0000000000007918 */ /* 0x000fc00000000000 */
        /* <DEDUP_REMOVED lines=11> */
.L_x_19:


//--------------------- .text.check_proposal_conflicts_kernel --------------------------
	.section	.text.check_proposal_conflicts_kernel,"ax",@progbits
	.align	128
        .global         check_proposal_conflicts_kernel
        .type           check_proposal_conflicts_kernel,@function
        .size           check_proposal_conflicts_kernel,(.L_x_20 - check_proposal_conflicts_kernel)
        .other          check_proposal_conflicts_kernel,@"STO_CUDA_ENTRY STV_DEFAULT"
check_proposal_conflicts_kernel:
.text.check_proposal_conflicts_kernel:
[----:B------:R-:W-:Y:S01]  /*0000*/  LDC R1, c[0x0][0x37c] ;  /* 0x0000df00ff017b82 */ /* 0x000fe20000000800 */
[----:B------:R-:W0:Y:S07]  /*0010*/  S2R R0, SR_TID.Y ;  /* 0x0000000000007919 */ /* 0x000e2e0000002200 */
[----:B------:R-:W0:Y:S01]  /*0020*/  S2UR UR4, SR_CTAID.Y ;  /* 0x00000000000479c3 */ /* 0x000e220000002600 */
[----:B------:R-:W1:Y:S01]  /*0030*/  LDCU UR6, c[0x0][0x390] ;  /* 0x00007200ff0677ac */ /* 0x000e620008000800 */
[----:B------:R-:W2:Y:S06]  /*0040*/  S2R R3, SR_TID.X ;  /* 0x0000000000037919 */ /* 0x000eac0000002100 */
[----:B------:R-:W0:Y:S08]  /*0050*/  LDC R7, c[0x0][0x364] ;  /* 0x0000d900ff077b82 */ /* 0x000e300000000800 */
[----:B------:R-:W2:Y:S08]  /*0060*/  S2UR UR5, SR_CTAID.X ;  /* 0x00000000000579c3 */ /* 0x000eb00000002500 */
[----:B------:R-:W2:Y:S01]  /*0070*/  LDC R2, c[0x0][0x360] ;  /* 0x0000d800ff027b82 */ /* 0x000ea20000000800 */
[----:B0-----:R-:W-:-:S02]  /*0080*/  IMAD R7, R7, UR4, R0 ;  /* 0x0000000407077c24 */ /* 0x001fc4000f8e0200 */
[----:B--2---:R-:W-:-:S05]  /*0090*/  IMAD R0, R2, UR5, R3 ;  /* 0x0000000502007c24 */ /* 0x004fca000f8e0203 */
[----:B------:R-:W-:-:S04]  /*00a0*/  VIMNMX.U32 R2, PT, PT, R7, R0, !PT ;  /* 0x0000000007027248 */ /* 0x000fc80007fe0000 */
[----:B-1----:R-:W-:-:S13]  /*00b0*/  ISETP.GE.U32.AND P0, PT, R2, UR6, PT ;  /* 0x0000000602007c0c */ /* 0x002fda000bf06070 */
[----:B------:R-:W-:Y:S05]  /*00c0*/  @P0 EXIT ;  /* 0x000000000000094d */ /* 0x000fea0003800000 */
[----:B------:R-:W-:Y:S01]  /*00d0*/  ISETP.NE.AND P0, PT, R7, R0, PT ;  /* 0x000000000700720c */ /* 0x000fe20003f05270 */
[----:B------:R-:W0:-:S12]  /*00e0*/  LDCU.64 UR4, c[0x0][0x358] ;  /* 0x00006b00ff0477ac */ /* 0x000e180008000a00 */
[----:B------:R-:W1:Y:S01]  /*00f0*/  @!P0 LDC.64 R4, c[0x0][0x388] ;  /* 0x0000e200ff048b82 */ /* 0x000e620000000a00 */
[----:B------:R-:W-:-:S05]  /*0100*/  @!P0 IMAD R3, R7, UR6, R7 ;  /* 0x0000000607038c24 */ /* 0x000fca000f8e0207 */
[----:B-1----:R-:W-:-:S05]  /*0110*/  @!P0 IADD3 R2, P1, PT, R3, R4, RZ ;  /* 0x0000000403028210 */ /* 0x002fca0007f3e0ff */
[----:B------:R-:W-:-:S05]  /*0120*/  @!P0 IMAD.X R3, RZ, RZ, R5, P1 ;  /* 0x000000ffff038224 */ /* 0x000fca00008e0605 */
[----:B0-----:R0:W-:Y:S01]  /*0130*/  @!P0 STG.E.U8 desc[UR4][R2.64], RZ ;  /* 0x000000ff02008986 */ /* 0x0011e2000c101104 */
[----:B------:R-:W-:Y:S05]  /*0140*/  @!P0 EXIT ;  /* 0x000000000000894d */ /* 0x000fea0003800000 */
[----:B------:R-:W0:Y:S01]  /*0150*/  LDC.64 R4, c[0x0][0x380] ;  /* 0x0000e000ff047b82 */ /* 0x000e220000000a00 */
[----:B------:R-:W1:Y:S01]  /*0160*/  LDCU.64 UR8, c[0x0][0x388] ;  /* 0x00007100ff0877ac */ /* 0x000e620008000a00 */
[----:B0-----:R-:W-:-:S04]  /*0170*/  IMAD.WIDE.U32 R2, R7, 0x10, R4 ;  /* 0x0000001007027825 */ /* 0x001fc800078e0004 */
[----:B------:R-:W-:Y:S01]  /*0180*/  IMAD.WIDE.U32 R4, R0, 0x10, R4 ;  /* 0x0000001000047825 */ /* 0x000fe200078e0004 */
[----:B------:R-:W2:Y:S04]  /*0190*/  LDG.E R6, desc[UR4][R2.64+0x4] ;  /* 0x0000040402067981 */ /* 0x000ea8000c1e1900 */
[----:B------:R-:W2:Y:S04]  /*01a0*/  LDG.E R9, desc[UR4][R4.64+0x4] ;  /* 0x0000040404097981 */ /* 0x000ea8000c1e1900 */
[----:B------:R-:W3:Y:S04]  /*01b0*/  LDG.E R8, desc[UR4][R2.64+0xc] ;  /* 0x00000c0402087981 */ /* 0x000ee8000c1e1900 */
[----:B------:R-:W3:Y:S01]  /*01c0*/  LDG.E R11, desc[UR4][R4.64+0xc] ;  /* 0x00000c04040b7981 */ /* 0x000ee2000c1e1900 */
[----:B--2---:R-:W-:-:S03]  /*01d0*/  ISETP.NE.AND P0, PT, R6, R9, PT ;  /* 0x000000090600720c */ /* 0x004fc60003f05270 */
[----:B------:R-:W2:Y:S04]  /*01e0*/  LDG.E R6, desc[UR4][R2.64+0x8] ;  /* 0x0000080402067981 */ /* 0x000ea8000c1e1900 */
[----:B------:R-:W2:Y:S01]  /*01f0*/  LDG.E R9, desc[UR4][R4.64+0x8] ;  /* 0x0000080404097981 */ /* 0x000ea2000c1e1900 */
[----:B---3--:R-:W-:-:S13]  /*0200*/  ISETP.NE.OR P0, PT, R8, R11, P0 ;  /* 0x0000000b0800720c */ /* 0x008fda0000705670 */
[----:B------:R-:W3:Y:S04]  /*0210*/  @!P0 LDG.E R10, desc[UR4][R4.64] ;  /* 0x00000004040a8981 */ /* 0x000ee8000c1e1900 */
[----:B------:R-:W3:Y:S01]  /*0220*/  @!P0 LDG.E R13, desc[UR4][R2.64] ;  /* 0x00000004020d8981 */ /* 0x000ee2000c1e1900 */
[----:B------:R-:W-:Y:S01]  /*0230*/  IMAD R7, R7, UR6, R0 ;  /* 0x0000000607077c24 */ /* 0x000fe2000f8e0200 */
[----:B--2---:R-:W-:-:S04]  /*0240*/  ISETP.NE.AND P1, PT, R6, R9, PT ;  /* 0x000000090600720c */ /* 0x004fc80003f25270 */
[----:B------:R-:W-:Y:S02]  /*0250*/  ISETP.EQ.AND P1, PT, R8, R11, P1 ;  /* 0x0000000b0800720c */ /* 0x000fe40000f22270 */
[----:B-1----:R-:W-:-:S05]  /*0260*/  IADD3 R6, P2, PT, R7, UR8, RZ ;  /* 0x0000000807067c10 */ /* 0x002fca000ff5e0ff */
[----:B------:R-:W-:Y:S01]  /*0270*/  IMAD.X R7, RZ, RZ, UR9, P2 ;  /* 0x00000009ff077e24 */ /* 0x000fe200090e06ff */
[----:B---3--:R-:W-:-:S04]  /*0280*/  @!P0 ISETP.NE.OR P1, PT, R13, R10, P1 ;  /* 0x0000000a0d00820c */ /* 0x008fc80000f25670 */
[----:B------:R-:W-:-:S05]  /*0290*/  SEL R9, RZ, 0x1, !P1 ;  /* 0x00000001ff097807 */ /* 0x000fca0004800000 */
[----:B------:R-:W-:Y:S01]  /*02a0*/  STG.E.U8 desc[UR4][R6.64], R9 ;  /* 0x0000000906007986 */ /* 0x000fe2000c101104 */
[----:B------:R-:W-:Y:S05]  /*02b0*/  EXIT ;  /* 0x000000000000794d */ /* 0x000fea0003800000 */
.L_x_1:
        /* <DEDUP_REMOVED lines=12> */
.L_x_20:


//--------------------- .text.elect_leader_kernel --------------------------
	.section	.text.elect_leader_kernel,"ax",@progbits
	.align	128
        .global         elect_leader_kernel
        .type           elect_leader_kernel,@function
        .size           elect_leader_kernel,(.L_x_21 - elect_leader_kernel)
        .other          elect_leader_kernel,@"STO_CUDA_ENTRY STV_DEFAULT"
elect_leader_kernel:
.text.elect_leader_kernel:
[----:B------:R-:W-:Y:S08]  /*0000*/  LDC R1, c[0x0][0x37c] ;  /* 0x0000df00ff017b82 */ /* 0x000ff00000000800 */
[----:B------:R-:W0:Y:S02]  /*0010*/  S2UR UR4, SR_CTAID.X ;  /* 0x00000000000479c3 */ /* 0x000e240000002500 */
[----:B0-----:R-:W-:-:S13]  /*0020*/  ISETP.NE.AND P0, PT, RZ, UR4, PT ;  /* 0x00000004ff007c0c */ /* 0x001fda000bf05270 */
[----:B------:R-:W-:Y:S05]  /*0030*/  @P0 EXIT ;  /* 0x000000000000094d */ /* 0x000fea0003800000 */
[----:B------:R-:W0:Y:S01]  /*0040*/  LDC R7, c[0x0][0x360] ;  /* 0x0000d800ff077b82 */ /* 0x000e220000000800 */
[----:B------:R-:W1:Y:S01]  /*0050*/  S2R R0, SR_TID.X ;  /* 0x0000000000007919 */ /* 0x000e620000002100 */
[----:B------:R-:W2:Y:S01]  /*0060*/  LDCU.64 UR6, c[0x0][0x358] ;  /* 0x00006b00ff0677ac */ /* 0x000ea20008000a00 */
[----:B------:R-:W-:Y:S01]  /*0070*/  BSSY.RECONVERGENT B0, `(.L_x_2) ;  /* 0x0000149000007945 */ /* 0x000fe20003800200 */
[----:B------:R-:W-:Y:S01]  /*0080*/  CS2R R24, SRZ ;  /* 0x0000000000187805 */ /* 0x000fe2000001ff00 */
[----:B------:R-:W-:-:S03]  /*0090*/  IMAD.MOV.U32 R27, RZ, RZ, RZ ;  /* 0x000000ffff1b7224 */ /* 0x000fc600078e00ff */
[----:B------:R-:W3:Y:S01]  /*00a0*/  LDC R6, c[0x0][0x398] ;  /* 0x0000e600ff067b82 */ /* 0x000ee20000000800 */
[----:B0-----:R-:W0:Y:S01]  /*00b0*/  I2F.U32.RP R4, R7 ;  /* 0x0000000700047306 */ /* 0x001e220000209000 */
[----:B------:R-:W-:Y:S02]  /*00c0*/  ISETP.NE.U32.AND P2, PT, R7, RZ, PT ;  /* 0x000000ff0700720c */ /* 0x000fe40003f45070 */
[----:B-1----:R-:W-:-:S05]  /*00d0*/  ISETP.NE.AND P3, PT, R0, RZ, PT ;  /* 0x000000ff0000720c */ /* 0x002fca0003f65270 */
[----:B0-----:R-:W0:Y:S02]  /*00e0*/  MUFU.RCP R4, R4 ;  /* 0x0000000400047308 */ /* 0x001e240000001000 */
[----:B0-----:R-:W-:-:S06]  /*00f0*/  VIADD R3, R4, 0xffffffe ;  /* 0x0ffffffe04037836 */ /* 0x001fcc0000000000 */
[----:B------:R-:W0:Y:S02]  /*0100*/  F2I.FTZ.U32.TRUNC.NTZ R3, R3 ;  /* 0x0000000300037305 */ /* 0x000e24000021f000 */
[----:B0-----:R-:W-:-:S04]  /*0110*/  IMAD.MOV R2, RZ, RZ, -R3 ;  /* 0x000000ffff027224 */ /* 0x001fc800078e0a03 */
[----:B------:R-:W-:Y:S02]  /*0120*/  IMAD R5, R2, R7, RZ ;  /* 0x0000000702057224 */ /* 0x000fe400078e02ff */
[----:B------:R-:W-:-:S04]  /*0130*/  IMAD.MOV.U32 R2, RZ, RZ, RZ ;  /* 0x000000ffff027224 */ /* 0x000fc800078e00ff */
[----:B------:R-:W-:Y:S01]  /*0140*/  IMAD.HI.U32 R5, R3, R5, R2 ;  /* 0x0000000503057227 */ /* 0x000fe200078e0002 */
[----:B---3--:R-:W-:-:S05]  /*0150*/  IADD3 R2, PT, PT, R7, -0x1, R6 ;  /* 0xffffffff07027810 */ /* 0x008fca0007ffe006 */
[----:B------:R-:W-:-:S04]  /*0160*/  IMAD.HI.U32 R5, R5, R2, RZ ;  /* 0x0000000205057227 */ /* 0x000fc800078e00ff */
[----:B------:R-:W-:-:S04]  /*0170*/  IMAD.MOV R3, RZ, RZ, -R5 ;  /* 0x000000ffff037224 */ /* 0x000fc800078e0a05 */
[----:B------:R-:W-:Y:S02]  /*0180*/  IMAD R2, R7, R3, R2 ;  /* 0x0000000307027224 */ /* 0x000fe400078e0202 */
[----:B------:R-:W0:Y:S03]  /*0190*/  @!P3 S2R R3, SR_CgaCtaId ;  /* 0x000000000003b919 */ /* 0x000e260000008800 */
[----:B------:R-:W-:-:S13]  /*01a0*/  ISETP.GE.U32.AND P0, PT, R2, R7, PT ;  /* 0x000000070200720c */ /* 0x000fda0003f06070 */
[----:B------:R-:W-:Y:S02]  /*01b0*/  @P0 IMAD.IADD R2, R2, 0x1, -R7 ;  /* 0x0000000102020824 */ /* 0x000fe400078e0a07 */
[----:B------:R-:W-:-:S03]  /*01c0*/  @P0 VIADD R5, R5, 0x1 ;  /* 0x0000000105050836 */ /* 0x000fc60000000000 */
[----:B------:R-:W-:Y:S02]  /*01d0*/  ISETP.GE.U32.AND P1, PT, R2, R7, PT ;  /* 0x000000070200720c */ /* 0x000fe40003f26070 */
[----:B------:R-:W-:-:S04]  /*01e0*/  @!P3 MOV R2, 0x400 ;  /* 0x000004000002b802 */ /* 0x000fc80000000f00 */
[----:B0-----:R-:W-:-:S07]  /*01f0*/  @!P3 LEA R2, R3, R2, 0x18 ;  /* 0x000000020302b211 */ /* 0x001fce00078ec0ff */
[----:B------:R-:W-:Y:S01]  /*0200*/  @P1 VIADD R5, R5, 0x1 ;  /* 0x0000000105051836 */ /* 0x000fe20000000000 */
[----:B------:R-:W-:Y:S01]  /*0210*/  @!P2 LOP3.LUT R5, RZ, R7, RZ, 0x33, !PT ;  /* 0x00000007ff05a212 */ /* 0x000fe200078e33ff */
[----:B------:R0:W-:Y:S04]  /*0220*/  @!P3 STS [R2], RZ ;  /* 0x000000ff0200b388 */ /* 0x0001e80000000800 */
[----:B------:R-:W-:Y:S01]  /*0230*/  IMAD R3, R5, R0, RZ ;  /* 0x0000000005037224 */ /* 0x000fe200078e02ff */
[----:B------:R0:W-:Y:S04]  /*0240*/  @!P3 STS.64 [R2+0x8], RZ ;  /* 0x000008ff0200b388 */ /* 0x0001e80000000a00 */
[C---:B------:R-:W-:Y:S01]  /*0250*/  VIADDMNMX.U32 R4, R3.reuse, R5, R6, PT ;  /* 0x0000000503047246 */ /* 0x040fe20003800006 */
[----:B------:R-:W-:Y:S03]  /*0260*/  BAR.SYNC.DEFER_BLOCKING 0x0 ;  /* 0x0000000000007b1d */ /* 0x000fe60000010000 */
[----:B------:R-:W-:-:S13]  /*0270*/  ISETP.GE.U32.AND P0, PT, R3, R4, PT ;  /* 0x000000040300720c */ /* 0x000fda0003f06070 */
[----:B0-2---:R-:W-:Y:S05]  /*0280*/  @P0 BRA `(.L_x_3) ;  /* 0x00000010009c0947 */ /* 0x005fea0003800000 */
[----:B------:R-:W-:Y:S01]  /*0290*/  IMAD.IADD R5, R4, 0x1, -R3 ;  /* 0x0000000104057824 */ /* 0x000fe200078e0a03 */
[----:B------:R-:W-:Y:S01]  /*02a0*/  BSSY.RECONVERGENT B1, `(.L_x_4) ;  /* 0x0000095000017945 */ /* 0x000fe20003800200 */
[----:B------:R-:W-:Y:S01]  /*02b0*/  IMAD.IADD R4, R3, 0x1, -R4 ;  /* 0x0000000103047824 */ /* 0x000fe200078e0a04 */
[----:B------:R-:W-:Y:S01]  /*02c0*/  CS2R R24, SRZ ;  /* 0x0000000000187805 */ /* 0x000fe2000001ff00 */
[----:B------:R-:W-:Y:S01]  /*02d0*/  IMAD.MOV.U32 R27, RZ, RZ, RZ ;  /* 0x000000ffff1b7224 */ /* 0x000fe200078e00ff */
[----:B------:R-:W-:Y:S02]  /*02e0*/  LOP3.LUT R6, R5, 0x7, RZ, 0xc0, !PT ;  /* 0x0000000705067812 */ /* 0x000fe400078ec0ff */
[----:B------:R-:W-:Y:S02]  /*02f0*/  ISETP.GT.U32.AND P0, PT, R4, -0x8, PT ;  /* 0xfffffff80400780c */ /* 0x000fe40003f04070 */
[----:B------:R-:W-:-:S11]  /*0300*/  ISETP.NE.AND P5, PT, R6, RZ, PT ;  /* 0x000000ff0600720c */ /* 0x000fd60003fa5270 */
[----:B------:R-:W-:Y:S05]  /*0310*/  @P0 BRA `(.L_x_5) ;  /* 0x0000000800340947 */ /* 0x000fea0003800000 */
[----:B------:R-:W0:Y:S01]  /*0320*/  LDC R8, c[0x0][0x39c] ;  /* 0x0000e700ff087b82 */ /* 0x000e220000000800 */
[----:B------:R-:W-:Y:S02]  /*0330*/  LOP3.LUT R7, R5, 0xfffffff8, RZ, 0xc0, !PT ;  /* 0xfffffff805077812 */ /* 0x000fe400078ec0ff */
[----:B------:R-:W-:Y:S01]  /*0340*/  CS2R R24, SRZ ;  /* 0x0000000000187805 */ /* 0x000fe2000001ff00 */
[----:B------:R-:W-:Y:S02]  /*0350*/  IMAD.MOV.U32 R27, RZ, RZ, RZ ;  /* 0x000000ffff1b7224 */ /* 0x000fe400078e00ff */
[----:B------:R-:W-:Y:S02]  /*0360*/  IMAD.MOV.U32 R2, RZ, RZ, RZ ;  /* 0x000000ffff027224 */ /* 0x000fe400078e00ff */
[----:B------:R-:W1:Y:S08]  /*0370*/  LDC.64 R12, c[0x0][0x380] ;  /* 0x0000e000ff0c7b82 */ /* 0x000e700000000a00 */
[----:B------:R-:W2:Y:S02]  /*0380*/  LDC.64 R14, c[0x0][0x388] ;  /* 0x0000e200ff0e7b82 */ /* 0x000ea40000000a00 */
.L_x_6:
[----:B-1----:R-:W-:-:S05]  /*0390*/  IMAD.WIDE.U32 R10, R3, 0x8, R12 ;  /* 0x00000008030a7825 */ /* 0x002fca00078e000c */
[----:B------:R-:W3:Y:S01]  /*03a0*/  LDG.E.64 R20, desc[UR6][R10.64] ;  /* 0x000000060a147981 */ /* 0x000ee2000c1e1b00 */
[----:B--2---:R-:W-:-:S03]  /*03b0*/  IMAD.WIDE.U32 R16, R3, 0x4, R14 ;  /* 0x0000000403107825 */ /* 0x004fc600078e000e */
[----:B------:R-:W2:Y:S04]  /*03c0*/  LDG.E.64 R18, desc[UR6][R10.64+0x8] ;  /* 0x000008060a127981 */ /* 0x000ea8000c1e1b00 */
[----:B------:R-:W4:Y:S01]  /*03d0*/  LDG.E R23, desc[UR6][R16.64] ;  /* 0x0000000610177981 */ /* 0x000f22000c1e1900 */
[----:B0-----:R-:W-:-:S03]  /*03e0*/  IMAD R9, R8, 0x1f, R3 ;  /* 0x0000001f08097824 */ /* 0x001fc600078e0203 */
[----:B------:R-:W5:Y:S01]  /*03f0*/  LDG.E R26, desc[UR6][R16.64+0x4] ;  /* 0x00000406101a7981 */ /* 0x000f62000c1e1900 */
[----:B------:R-:W-:-:S03]  /*0400*/  IMAD.HI.U32 R4, R9, 0x51eb851f, RZ ;  /* 0x51eb851f09047827 */ /* 0x000fc600078e00ff */
[----:B------:R0:W5:Y:S02]  /*0410*/  LDG.E R28, desc[UR6][R16.64+0x1c] ;  /* 0x00001c06101c7981 */ /* 0x000164000c1e1900 */
[----:B------:R-:W-:-:S05]  /*0420*/  SHF.R.U32.HI R4, RZ, 0x5, R4 ;  /* 0x00000005ff047819 */ /* 0x000fca0000011604 */
[----:B------:R-:W-:Y:S02]  /*0430*/  IMAD R29, R4, -0x64, R9 ;  /* 0xffffff9c041d7824 */ /* 0x000fe400078e0209 */
[C---:B------:R-:W-:Y:S02]  /*0440*/  VIADD R22, R9.reuse, 0x1 ;  /* 0x0000000109167836 */ /* 0x040fe40000000000 */
[----:B------:R-:W-:Y:S01]  /*0450*/  VIADD R4, R9, 0x2 ;  /* 0x0000000209047836 */ /* 0x000fe20000000000 */
[----:B---3--:R-:W-:-:S05]  /*0460*/  IADD3 R20, P0, PT, R20, R29, RZ ;  /* 0x0000001d14147210 */ /* 0x008fca0007f1e0ff */
[----:B------:R-:W-:Y:S02]  /*0470*/  IMAD.X R21, RZ, RZ, R21, P0 ;  /* 0x000000ffff157224 */ /* 0x000fe400000e0615 */
[----:B----4-:R-:W-:-:S03]  /*0480*/  IMAD.WIDE.U32 R20, R23, 0xf4240, R20 ;  /* 0x000f424017147825 */ /* 0x010fc600078e0014 */
[----:B------:R-:W-:-:S04]  /*0490*/  ISETP.GT.U32.AND P0, PT, R20, R25, PT ;  /* 0x000000191400720c */ /* 0x000fc80003f04070 */
[C---:B------:R-:W-:Y:S02]  /*04a0*/  ISETP.GT.U32.AND.EX P0, PT, R21.reuse, R27, PT, P0 ;  /* 0x0000001b1500720c */ /* 0x040fe40003f04100 */
[CC--:B------:R-:W-:Y:S02]  /*04b0*/  ISETP.GT.U32.AND P6, PT, R20.reuse, R25.reuse, PT ;  /* 0x000000191400720c */ /* 0x0c0fe40003fc4070 */
[----:B------:R-:W-:Y:S01]  /*04c0*/  SEL R25, R20, R25, P0 ;  /* 0x0000001914197207 */ /* 0x000fe20000000000 */
[----:B------:R-:W-:Y:S01]  /*04d0*/  IMAD.HI.U32 R20, R22, 0x51eb851f, RZ ;  /* 0x51eb851f16147827 */ /* 0x000fe200078e00ff */
[CC--:B------:R-:W-:Y:S02]  /*04e0*/  ISETP.GT.U32.AND.EX P6, PT, R21.reuse, R27.reuse, PT, P6 ;  /* 0x0000001b1500720c */ /* 0x0c0fe40003fc4160 */
[----:B------:R-:W-:Y:S01]  /*04f0*/  SEL R27, R21, R27, P0 ;  /* 0x0000001b151b7207 */ /* 0x000fe20000000000 */
[----:B------:R-:W-:Y:S01]  /*0500*/  IMAD.HI.U32 R23, R4, 0x51eb851f, RZ ;  /* 0x51eb851f04177827 */ /* 0x000fe200078e00ff */
[----:B------:R-:W-:-:S04]  /*0510*/  SHF.R.U32.HI R21, RZ, 0x5, R20 ;  /* 0x00000005ff157819 */ /* 0x000fc80000011614 */
[----:B------:R-:W-:Y:S01]  /*0520*/  SHF.R.U32.HI R29, RZ, 0x5, R23 ;  /* 0x00000005ff1d7819 */ /* 0x000fe20000011617 */
[----:B------:R-:W-:Y:S02]  /*0530*/  IMAD R23, R21, -0x64, R22 ;  /* 0xffffff9c15177824 */ /* 0x000fe400078e0216 */
[----:B------:R-:W3:Y:S02]  /*0540*/  LDG.E.64 R20, desc[UR6][R10.64+0x10] ;  /* 0x000010060a147981 */ /* 0x000ee4000c1e1b00 */
[----:B------:R-:W-:Y:S02]  /*0550*/  IMAD R4, R29, -0x64, R4 ;  /* 0xffffff9c1d047824 */ /* 0x000fe400078e0204 */
[----:B------:R-:W4:Y:S01]  /*0560*/  LDG.E R29, desc[UR6][R16.64+0x8] ;  /* 0x00000806101d7981 */ /* 0x000f22000c1e1900 */
[----:B--2---:R-:W-:-:S05]  /*0570*/  IADD3 R22, P0, PT, R18, R23, RZ ;  /* 0x0000001712167210 */ /* 0x004fca0007f1e0ff */
[----:B------:R-:W-:Y:S02]  /*0580*/  IMAD.X R23, RZ, RZ, R19, P0 ;  /* 0x000000ffff177224 */ /* 0x000fe400000e0613 */
[----:B------:R-:W2:Y:S01]  /*0590*/  LDG.E.64 R18, desc[UR6][R10.64+0x18] ;  /* 0x000018060a127981 */ /* 0x000ea2000c1e1b00 */
[----:B-----5:R-:W-:-:S03]  /*05a0*/  IMAD.WIDE.U32 R22, R26, 0xf4240, R22 ;  /* 0x000f42401a167825 */ /* 0x020fc600078e0016 */
[----:B------:R-:W5:Y:S01]  /*05b0*/  LDG.E R26, desc[UR6][R16.64+0xc] ;  /* 0x00000c06101a7981 */ /* 0x000f62000c1e1900 */
[----:B------:R-:W-:-:S04]  /*05c0*/  ISETP.GT.U32.AND P1, PT, R22, R25, PT ;  /* 0x000000191600720c */ /* 0x000fc80003f24070 */
[----:B------:R-:W-:Y:S02]  /*05d0*/  ISETP.GT.U32.AND.EX P1, PT, R23, R27, PT, P1 ;  /* 0x0000001b1700720c */ /* 0x000fe40003f24110 */
[----:B---3--:R-:W-:-:S05]  /*05e0*/  IADD3 R20, P0, PT, R20, R4, RZ ;  /* 0x0000000414147210 */ /* 0x008fca0007f1e0ff */
[----:B------:R-:W-:Y:S01]  /*05f0*/  IMAD.X R21, RZ, RZ, R21, P0 ;  /* 0x000000ffff157224 */ /* 0x000fe200000e0615 */
[----:B------:R-:W-:-:S04]  /*0600*/  ISETP.GT.U32.AND P0, PT, R22, R25, PT ;  /* 0x000000191600720c */ /* 0x000fc80003f04070 */
[----:B------:R-:W-:Y:S01]  /*0610*/  ISETP.GT.U32.AND.EX P0, PT, R23, R27, PT, P0 ;  /* 0x0000001b1700720c */ /* 0x000fe20003f04100 */
[----:B----4-:R-:W-:-:S03]  /*0620*/  IMAD.WIDE.U32 R20, R29, 0xf4240, R20 ;  /* 0x000f42401d147825 */ /* 0x010fc600078e0014 */
[----:B------:R-:W-:Y:S02]  /*0630*/  SEL R25, R22, R25, P0 ;  /* 0x0000001916197207 */ /* 0x000fe40000000000 */
[----:B------:R-:W-:Y:S02]  /*0640*/  SEL R23, R23, R27, P0 ;  /* 0x0000001b17177207 */ /* 0x000fe40000000000 */
[CC--:B------:R-:W-:Y:S01]  /*0650*/  ISETP.GT.U32.AND P0, PT, R20.reuse, R25.reuse, PT ;  /* 0x000000191400720c */ /* 0x0c0fe20003f04070 */
[C---:B------:R-:W-:Y:S01]  /*0660*/  VIADD R22, R9.reuse, 0x3 ;  /* 0x0000000309167836 */ /* 0x040fe20000000000 */
[C---:B------:R-:W-:Y:S01]  /*0670*/  ISETP.GT.U32.AND P3, PT, R20.reuse, R25, PT ;  /* 0x000000191400720c */ /* 0x040fe20003f64070 */
[----:B------:R-:W-:Y:S01]  /*0680*/  VIADD R29, R9, 0x4 ;  /* 0x00000004091d7836 */ /* 0x000fe20000000000 */
[C---:B------:R-:W-:Y:S01]  /*0690*/  ISETP.GT.U32.AND.EX P0, PT, R21.reuse, R23, PT, P0 ;  /* 0x000000171500720c */ /* 0x040fe20003f04100 */
[----:B------:R-:W3:Y:S03]  /*06a0*/  LDG.E R27, desc[UR6][R16.64+0x10] ;  /* 0x00001006101b7981 */ /* 0x000ee6000c1e1900 */
[----:B------:R-:W-:Y:S01]  /*06b0*/  SEL R25, R20, R25, P0 ;  /* 0x0000001914197207 */ /* 0x000fe20000000000 */
[----:B------:R-:W-:Y:S01]  /*06c0*/  IMAD.HI.U32 R20, R22, 0x51eb851f, RZ ;  /* 0x51eb851f16147827 */ /* 0x000fe200078e00ff */
[----:B------:R-:W-:-:S02]  /*06d0*/  ISETP.GT.U32.AND.EX P3, PT, R21, R23, PT, P3 ;  /* 0x000000171500720c */ /* 0x000fc40003f64130 */
[----:B------:R-:W-:Y:S01]  /*06e0*/  SEL R4, R21, R23, P0 ;  /* 0x0000001715047207 */ /* 0x000fe20000000000 */
[----:B------:R-:W-:Y:S01]  /*06f0*/  IMAD.HI.U32 R23, R29, 0x51eb851f, RZ ;  /* 0x51eb851f1d177827 */ /* 0x000fe200078e00ff */
[----:B------:R-:W-:-:S04]  /*0700*/  SHF.R.U32.HI R21, RZ, 0x5, R20 ;  /* 0x00000005ff157819 */ /* 0x000fc80000011614 */
[----:B------:R-:W-:Y:S01]  /*0710*/  SHF.R.U32.HI R20, RZ, 0x5, R23 ;  /* 0x00000005ff147819 */ /* 0x000fe20000011617 */
[----:B------:R-:W-:Y:S02]  /*0720*/  IMAD R21, R21, -0x64, R22 ;  /* 0xffffff9c15157824 */ /* 0x000fe400078e0216 */
[----:B------:R-:W4:Y:S02]  /*0730*/  LDG.E.64 R22, desc[UR6][R10.64+0x20] ;  /* 0x000020060a167981 */ /* 0x000f24000c1e1b00 */
[----:B------:R-:W-:Y:S01]  /*0740*/  IMAD R29, R20, -0x64, R29 ;  /* 0xffffff9c141d7824 */ /* 0x000fe200078e021d */
[----:B--2---:R-:W-:-:S05]  /*0750*/  IADD3 R20, P0, PT, R18, R21, RZ ;  /* 0x0000001512147210 */ /* 0x004fca0007f1e0ff */
[----:B------:R-:W-:Y:S02]  /*0760*/  IMAD.X R21, RZ, RZ, R19, P0 ;  /* 0x000000ffff157224 */ /* 0x000fe400000e0613 */
[----:B------:R-:W2:Y:S01]  /*0770*/  LDG.E.64 R18, desc[UR6][R10.64+0x28] ;  /* 0x000028060a127981 */ /* 0x000ea2000c1e1b00 */
[----:B-----5:R-:W-:-:S03]  /*0780*/  IMAD.WIDE.U32 R20, R26, 0xf4240, R20 ;  /* 0x000f42401a147825 */ /* 0x020fc600078e0014 */
[----:B------:R-:W5:Y:S01]  /*0790*/  LDG.E R26, desc[UR6][R16.64+0x18] ;  /* 0x00001806101a7981 */ /* 0x000f62000c1e1900 */
[----:B------:R-:W-:-:S04]  /*07a0*/  ISETP.GT.U32.AND P2, PT, R20, R25, PT ;  /* 0x000000191400720c */ /* 0x000fc80003f44070 */
[----:B------:R-:W-:Y:S02]  /*07b0*/  ISETP.GT.U32.AND.EX P2, PT, R21, R4, PT, P2 ;  /* 0x000000041500720c */ /* 0x000fe40003f44120 */
[----:B----4-:R-:W-:Y:S02]  /*07c0*/  IADD3 R22, P0, PT, R22, R29, RZ ;  /* 0x0000001d16167210 */ /* 0x010fe40007f1e0ff */
[----:B------:R-:W4:Y:S03]  /*07d0*/  LDG.E R29, desc[UR6][R16.64+0x14] ;  /* 0x00001406101d7981 */ /* 0x000f26000c1e1900 */
[----:B------:R-:W-:Y:S01]  /*07e0*/  IMAD.X R23, RZ, RZ, R23, P0 ;  /* 0x000000ffff177224 */ /* 0x000fe200000e0617 */
[----:B------:R-:W-:-:S04]  /*07f0*/  ISETP.GT.U32.AND P0, PT, R20, R25, PT ;  /* 0x000000191400720c */ /* 0x000fc80003f04070 */
[----:B------:R-:W-:Y:S01]  /*0800*/  ISETP.GT.U32.AND.EX P0, PT, R21, R4, PT, P0 ;  /* 0x000000041500720c */ /* 0x000fe20003f04100 */
[----:B---3--:R-:W-:-:S03]  /*0810*/  IMAD.WIDE.U32 R22, R27, 0xf4240, R22 ;  /* 0x000f42401b167825 */ /* 0x008fc600078e0016 */
[----:B------:R-:W-:Y:S02]  /*0820*/  SEL R25, R20, R25, P0 ;  /* 0x0000001914197207 */ /* 0x000fe40000000000 */
[----:B------:R-:W-:Y:S02]  /*0830*/  SEL R21, R21, R4, P0 ;  /* 0x0000000415157207 */ /* 0x000fe40000000000 */
[CC--:B------:R-:W-:Y:S01]  /*0840*/  ISETP.GT.U32.AND P4, PT, R22.reuse, R25.reuse, PT ;  /* 0x000000191600720c */ /* 0x0c0fe20003f84070 */
[----:B------:R-:W-:Y:S01]  /*0850*/  VIADD R20, R9, 0x5 ;  /* 0x0000000509147836 */ /* 0x000fe20000000000 */
[----:B------:R-:W-:Y:S02]  /*0860*/  ISETP.GT.U32.AND P0, PT, R22, R25, PT ;  /* 0x000000191600720c */ /* 0x000fe40003f04070 */
[CC--:B------:R-:W-:Y:S02]  /*0870*/  ISETP.GT.U32.AND.EX P4, PT, R23.reuse, R21.reuse, PT, P4 ;  /* 0x000000151700720c */ /* 0x0c0fe40003f84140 */
[----:B------:R-:W-:-:S02]  /*0880*/  ISETP.GT.U32.AND.EX P0, PT, R23, R21, PT, P0 ;  /* 0x000000151700720c */ /* 0x000fc40003f04100 */
[----:B------:R-:W-:Y:S02]  /*0890*/  SEL R4, R22, R25, P4 ;  /* 0x0000001916047207 */ /* 0x000fe40002000000 */
[----:B------:R-:W-:Y:S01]  /*08a0*/  SEL R25, R23, R21, P4 ;  /* 0x0000001517197207 */ /* 0x000fe20002000000 */
[----:B------:R-:W-:-:S05]  /*08b0*/  IMAD.HI.U32 R21, R20, 0x51eb851f, RZ ;  /* 0x51eb851f14157827 */ /* 0x000fca00078e00ff */
[----:B------:R-:W-:Y:S01]  /*08c0*/  SHF.R.U32.HI R21, RZ, 0x5, R21 ;  /* 0x00000005ff157819 */ /* 0x000fe20000011615 */
[----:B------:R-:W-:-:S04]  /*08d0*/  VIADD R27, R9, 0x6 ;  /* 0x00000006091b7836 */ /* 0x000fc80000000000 */
[----:B------:R-:W-:Y:S02]  /*08e0*/  IMAD R23, R21, -0x64, R20 ;  /* 0xffffff9c15177824 */ /* 0x000fe400078e0214 */
[----:B------:R-:W3:Y:S01]  /*08f0*/  LDG.E.64 R20, desc[UR6][R10.64+0x30] ;  /* 0x000030060a147981 */ /* 0x000ee2000c1e1b00 */
[----:B------:R-:W-:-:S05]  /*0900*/  IMAD.HI.U32 R22, R27, 0x51eb851f, RZ ;  /* 0x51eb851f1b167827 */ /* 0x000fca00078e00ff */
[----:B------:R-:W-:Y:S02]  /*0910*/  SHF.R.U32.HI R22, RZ, 0x5, R22 ;  /* 0x00000005ff167819 */ /* 0x000fe40000011616 */
[----:B--2---:R-:W-:-:S03]  /*0920*/  IADD3 R18, P4, PT, R18, R23, RZ ;  /* 0x0000001712127210 */ /* 0x004fc60007f9e0ff */
[----:B------:R-:W-:Y:S02]  /*0930*/  IMAD R27, R22, -0x64, R27 ;  /* 0xffffff9c161b7824 */ /* 0x000fe400078e021b */
[----:B------:R-:W2:Y:S01]  /*0940*/  LDG.E.64 R22, desc[UR6][R10.64+0x38] ;  /* 0x000038060a167981 */ /* 0x000ea2000c1e1b00 */
[----:B------:R-:W-:Y:S02]  /*0950*/  VIADD R9, R9, 0x7 ;  /* 0x0000000709097836 */ /* 0x000fe40000000000 */
[----:B------:R-:W-:Y:S01]  /*0960*/  IMAD.X R19, RZ, RZ, R19, P4 ;  /* 0x000000ffff137224 */ /* 0x000fe200020e0613 */
[C---:B------:R-:W-:Y:S01]  /*0970*/  SEL R24, R3.reuse, R24, P6 ;  /* 0x0000001803187207 */ /* 0x040fe20003000000 */
[C---:B------:R-:W-:Y:S02]  /*0980*/  @P1 VIADD R24, R3.reuse, 0x1 ;  /* 0x0000000103181836 */ /* 0x040fe40000000000 */
[----:B------:R-:W-:Y:S02]  /*0990*/  @P3 VIADD R24, R3, 0x2 ;  /* 0x0000000203183836 */ /* 0x000fe40000000000 */
[----:B------:R-:W-:-:S02]  /*09a0*/  VIADD R2, R2, 0x8 ;  /* 0x0000000802027836 */ /* 0x000fc40000000000 */
[C---:B------:R-:W-:Y:S02]  /*09b0*/  @P2 VIADD R24, R3.reuse, 0x3 ;  /* 0x0000000303182836 */ /* 0x040fe40000000000 */
[----:B------:R-:W-:Y:S02]  /*09c0*/  @P0 VIADD R24, R3, 0x4 ;  /* 0x0000000403180836 */ /* 0x000fe40000000000 */
[----:B----4-:R-:W-:Y:S01]  /*09d0*/  IMAD.WIDE.U32 R18, R29, 0xf4240, R18 ;  /* 0x000f42401d127825 */ /* 0x010fe200078e0012 */
[----:B---3--:R-:W-:-:S03]  /*09e0*/  IADD3 R20, P4, PT, R20, R27, RZ ;  /* 0x0000001b14147210 */ /* 0x008fc60007f9e0ff */
[----:B------:R-:W-:-:S04]  /*09f0*/  IMAD.HI.U32 R27, R9, 0x51eb851f, RZ ;  /* 0x51eb851f091b7827 */ /* 0x000fc800078e00ff */
[----:B------:R-:W-:Y:S01]  /*0a00*/  IMAD.X R21, RZ, RZ, R21, P4 ;  /* 0x000000ffff157224 */ /* 0x000fe200020e0615 */
[----:B------:R-:W-:Y:S02]  /*0a10*/  SHF.R.U32.HI R27, RZ, 0x5, R27 ;  /* 0x00000005ff1b7819 */ /* 0x000fe4000001161b */
[----:B------:R-:W-:-:S03]  /*0a20*/  ISETP.GT.U32.AND P4, PT, R18, R4, PT ;  /* 0x000000041200720c */ /* 0x000fc60003f84070 */
[----:B------:R-:W-:Y:S01]  /*0a30*/  IMAD R27, R27, -0x64, R9 ;  /* 0xffffff9c1b1b7824 */ /* 0x000fe200078e0209 */
[----:B------:R-:W-:Y:S01]  /*0a40*/  ISETP.GT.U32.AND.EX P4, PT, R19, R25, PT, P4 ;  /* 0x000000191300720c */ /* 0x000fe20003f84140 */
[----:B-----5:R-:W-:-:S03]  /*0a50*/  IMAD.WIDE.U32 R20, R26, 0xf4240, R20 ;  /* 0x000f42401a147825 */ /* 0x020fc600078e0014 */
[-C--:B------:R-:W-:Y:S02]  /*0a60*/  SEL R9, R18, R4.reuse, P4 ;  /* 0x0000000412097207 */ /* 0x080fe40002000000 */
[----:B--2---:R-:W-:Y:S02]  /*0a70*/  IADD3 R10, P6, PT, R22, R27, RZ ;  /* 0x0000001b160a7210 */ /* 0x004fe40007fde0ff */
[----:B0-----:R-:W-:Y:S02]  /*0a80*/  SEL R17, R19, R25, P4 ;  /* 0x0000001913117207 */ /* 0x001fe40002000000 */
[----:B------:R-:W-:Y:S02]  /*0a90*/  ISETP.GT.U32.AND P4, PT, R18, R4, PT ;  /* 0x000000041200720c */ /* 0x000fe40003f84070 */
[CC--:B------:R-:W-:Y:S01]  /*0aa0*/  ISETP.GT.U32.AND P1, PT, R20.reuse, R9.reuse, PT ;  /* 0x000000091400720c */ /* 0x0c0fe20003f24070 */
[----:B------:R-:W-:Y:S01]  /*0ab0*/  IMAD.X R11, RZ, RZ, R23, P6 ;  /* 0x000000ffff0b7224 */ /* 0x000fe200030e0617 */
[----:B------:R-:W-:-:S02]  /*0ac0*/  ISETP.GT.U32.AND P6, PT, R20, R9, PT ;  /* 0x000000091400720c */ /* 0x000fc40003fc4070 */
[----:B------:R-:W-:Y:S02]  /*0ad0*/  ISETP.GT.U32.AND.EX P4, PT, R19, R25, PT, P4 ;  /* 0x000000191300720c */ /* 0x000fe40003f84140 */
[CC--:B------:R-:W-:Y:S02]  /*0ae0*/  ISETP.GT.U32.AND.EX P1, PT, R21.reuse, R17.reuse, PT, P1 ;  /* 0x000000111500720c */ /* 0x0c0fe40003f24110 */
[----:B------:R-:W-:Y:S01]  /*0af0*/  ISETP.GT.U32.AND.EX P6, PT, R21, R17, PT, P6 ;  /* 0x000000111500720c */ /* 0x000fe20003fc4160 */
[----:B------:R-:W-:-:S03]  /*0b00*/  IMAD.WIDE.U32 R10, R28, 0xf4240, R10 ;  /* 0x000f42401c0a7825 */ /* 0x000fc600078e000a */
[----:B------:R-:W-:Y:S02]  /*0b10*/  SEL R25, R20, R9, P6 ;  /* 0x0000000914197207 */ /* 0x000fe40003000000 */
[----:B------:R-:W-:Y:S02]  /*0b20*/  SEL R21, R21, R17, P6 ;  /* 0x0000001115157207 */ /* 0x000fe40003000000 */
[----:B------:R-:W-:Y:S01]  /*0b30*/  ISETP.GT.U32.AND P3, PT, R10, R25, PT ;  /* 0x000000190a00720c */ /* 0x000fe20003f64070 */
[C---:B------:R-:W-:Y:S02]  /*0b40*/  @P4 VIADD R24, R3.reuse, 0x5 ;  /* 0x0000000503184836 */ /* 0x040fe40000000000 */
[----:B------:R-:W-:Y:S01]  /*0b50*/  @P1 VIADD R24, R3, 0x6 ;  /* 0x0000000603181836 */ /* 0x000fe20000000000 */
[----:B------:R-:W-:Y:S02]  /*0b60*/  ISETP.NE.AND P1, PT, R2, R7, PT ;  /* 0x000000070200720c */ /* 0x000fe40003f25270 */
[----:B------:R-:W-:-:S02]  /*0b70*/  ISETP.GT.U32.AND.EX P2, PT, R11, R21, PT, P3 ;  /* 0x000000150b00720c */ /* 0x000fc40003f44130 */
[----:B------:R-:W-:-:S04]  /*0b80*/  ISETP.GT.U32.AND P0, PT, R10, R25, PT ;  /* 0x000000190a00720c */ /* 0x000fc80003f04070 */
[----:B------:R-:W-:-:S04]  /*0b90*/  ISETP.GT.U32.AND.EX P0, PT, R11, R21, PT, P0 ;  /* 0x000000150b00720c */ /* 0x000fc80003f04100 */
[----:B------:R-:W-:Y:S02]  /*0ba0*/  SEL R25, R10, R25, P0 ;  /* 0x000000190a197207 */ /* 0x000fe40000000000 */
[----:B------:R-:W-:Y:S01]  /*0bb0*/  SEL R27, R11, R21, P0 ;  /* 0x000000150b1b7207 */ /* 0x000fe20000000000 */
[C---:B------:R-:W-:Y:S02]  /*0bc0*/  @P2 VIADD R24, R3.reuse, 0x7 ;  /* 0x0000000703182836 */ /* 0x040fe40000000000 */
[----:B------:R-:W-:Y:S01]  /*0bd0*/  VIADD R3, R3, 0x8 ;  /* 0x0000000803037836 */ /* 0x000fe20000000000 */
[----:B------:R-:W-:Y:S06]  /*0be0*/  @P1 BRA `(.L_x_6) ;  /* 0xfffffff400e81947 */ /* 0x000fec000383ffff */
.L_x_5:
[----:B------:R-:W-:Y:S05]  /*0bf0*/  BSYNC.RECONVERGENT B1 ;  /* 0x0000000000017941 */ /* 0x000fea0003800200 */
.L_x_4:
[----:B------:R-:W-:Y:S05]  /*0c00*/  @!P5 BRA `(.L_x_3) ;  /* 0x00000008003cd947 */ /* 0x000fea0003800000 */
[----:B------:R-:W-:Y:S01]  /*0c10*/  ISETP.GE.U32.AND P0, PT, R6, 0x4, PT ;  /* 0x000000040600780c */ /* 0x000fe20003f06070 */
[----:B------:R-:W-:Y:S01]  /*0c20*/  BSSY.RECONVERGENT B1, `(.L_x_7) ;  /* 0x000004a000017945 */ /* 0x000fe20003800200 */
[----:B------:R-:W-:-:S04]  /*0c30*/  LOP3.LUT R14, R5, 0x3, RZ, 0xc0, !PT ;  /* 0x00000003050e7812 */ /* 0x000fc800078ec0ff */
[----:B------:R-:W-:-:S07]  /*0c40*/  ISETP.NE.AND P4, PT, R14, RZ, PT ;  /* 0x000000ff0e00720c */ /* 0x000fce0003f85270 */
[----:B------:R-:W-:Y:S06]  /*0c50*/  @!P0 BRA `(.L_x_8) ;  /* 0x0000000400188947 */ /* 0x000fec0003800000 */
[----:B------:R-:W0:Y:S08]  /*0c60*/  LDC.64 R18, c[0x0][0x380] ;  /* 0x0000e000ff127b82 */ /* 0x000e300000000a00 */
[----:B------:R-:W1:Y:S08]  /*0c70*/  LDC.64 R16, c[0x0][0x388] ;  /* 0x0000e200ff107b82 */ /* 0x000e700000000a00 */
[----:B------:R-:W2:Y:S01]  /*0c80*/  LDC R20, c[0x0][0x39c] ;  /* 0x0000e700ff147b82 */ /* 0x000ea20000000800 */
[----:B0-----:R-:W-:-:S05]  /*0c90*/  IMAD.WIDE.U32 R18, R3, 0x8, R18 ;  /* 0x0000000803127825 */ /* 0x001fca00078e0012 */
[----:B------:R-:W3:Y:S01]  /*0ca0*/  LDG.E.64 R10, desc[UR6][R18.64] ;  /* 0x00000006120a7981 */ /* 0x000ee2000c1e1b00 */
[----:B-1----:R-:W-:-:S03]  /*0cb0*/  IMAD.WIDE.U32 R16, R3, 0x4, R16 ;  /* 0x0000000403107825 */ /* 0x002fc600078e0010 */
[----:B------:R-:W4:Y:S04]  /*0cc0*/  LDG.E.64 R12, desc[UR6][R18.64+0x8] ;  /* 0x00000806120c7981 */ /* 0x000f28000c1e1b00 */
[----:B------:R-:W5:Y:S04]  /*0cd0*/  LDG.E R21, desc[UR6][R16.64] ;  /* 0x0000000610157981 */ /* 0x000f68000c1e1900 */
[----:B------:R-:W5:Y:S04]  /*0ce0*/  LDG.E R15, desc[UR6][R16.64+0x4] ;  /* 0x00000406100f7981 */ /* 0x000f68000c1e1900 */
[----:B------:R-:W5:Y:S04]  /*0cf0*/  LDG.E.64 R8, desc[UR6][R18.64+0x10] ;  /* 0x0000100612087981 */ /* 0x000f68000c1e1b00 */
[----:B------:R-:W5:Y:S04]  /*0d00*/  LDG.E R2, desc[UR6][R16.64+0x8] ;  /* 0x0000080610027981 */ /* 0x000f68000c1e1900 */
[----:B------:R0:W5:Y:S04]  /*0d10*/  LDG.E.64 R6, desc[UR6][R18.64+0x18] ;  /* 0x0000180612067981 */ /* 0x000168000c1e1b00 */
[----:B------:R1:W5:Y:S01]  /*0d20*/  LDG.E R4, desc[UR6][R16.64+0xc] ;  /* 0x00000c0610047981 */ /* 0x000362000c1e1900 */
[----:B--2---:R-:W-:-:S04]  /*0d30*/  IMAD R20, R20, 0x1f, R3 ;  /* 0x0000001f14147824 */ /* 0x004fc800078e0203 */
[----:B------:R-:W-:-:S05]  /*0d40*/  IMAD.HI.U32 R22, R20, 0x51eb851f, RZ ;  /* 0x51eb851f14167827 */ /* 0x000fca00078e00ff */
[----:B------:R-:W-:Y:S01]  /*0d50*/  SHF.R.U32.HI R23, RZ, 0x5, R22 ;  /* 0x00000005ff177819 */ /* 0x000fe20000011616 */
[----:B------:R-:W-:-:S04]  /*0d60*/  VIADD R22, R20, 0x1 ;  /* 0x0000000114167836 */ /* 0x000fc80000000000 */
[----:B------:R-:W-:Y:S02]  /*0d70*/  IMAD R23, R23, -0x64, R20 ;  /* 0xffffff9c17177824 */ /* 0x000fe400078e0214 */
[----:B------:R-:W-:-:S05]  /*0d80*/  IMAD.HI.U32 R26, R22, 0x51eb851f, RZ ;  /* 0x51eb851f161a7827 */ /* 0x000fca00078e00ff */
[----:B0-----:R-:W-:Y:S01]  /*0d90*/  SHF.R.U32.HI R19, RZ, 0x5, R26 ;  /* 0x00000005ff137819 */ /* 0x001fe2000001161a */
[----:B------:R-:W-:-:S04]  /*0da0*/  VIADD R18, R20, 0x2 ;  /* 0x0000000214127836 */ /* 0x000fc80000000000 */
[----:B------:R-:W-:Y:S02]  /*0db0*/  IMAD R19, R19, -0x64, R22 ;  /* 0xffffff9c13137824 */ /* 0x000fe400078e0216 */
[----:B-1----:R-:W-:-:S05]  /*0dc0*/  IMAD.HI.U32 R17, R18, 0x51eb851f, RZ ;  /* 0x51eb851f12117827 */ /* 0x002fca00078e00ff */
[----:B------:R-:W-:Y:S01]  /*0dd0*/  SHF.R.U32.HI R17, RZ, 0x5, R17 ;  /* 0x00000005ff117819 */ /* 0x000fe20000011611 */
[----:B------:R-:W-:-:S04]  /*0de0*/  VIADD R16, R20, 0x3 ;  /* 0x0000000314107836 */ /* 0x000fc80000000000 */
[----:B------:R-:W-:Y:S01]  /*0df0*/  IMAD R17, R17, -0x64, R18 ;  /* 0xffffff9c11117824 */ /* 0x000fe200078e0212 */
[----:B---3--:R-:W-:-:S05]  /*0e00*/  IADD3 R10, P0, PT, R10, R23, RZ ;  /* 0x000000170a0a7210 */ /* 0x008fca0007f1e0ff */
[----:B------:R-:W-:Y:S01]  /*0e10*/  IMAD.X R11, RZ, RZ, R11, P0 ;  /* 0x000000ffff0b7224 */ /* 0x000fe200000e060b */
[----:B----4-:R-:W-:Y:S01]  /*0e20*/  IADD3 R12, P1, PT, R12, R19, RZ ;  /* 0x000000130c0c7210 */ /* 0x010fe20007f3e0ff */
[----:B-----5:R-:W-:-:S03]  /*0e30*/  IMAD.WIDE.U32 R10, R21, 0xf4240, R10 ;  /* 0x000f4240150a7825 */ /* 0x020fc600078e000a */
[----:B------:R-:W-:Y:S01]  /*0e40*/  ISETP.GT.U32.AND P0, PT, R10, R25, PT ;  /* 0x000000190a00720c */ /* 0x000fe20003f04070 */
[----:B------:R-:W-:-:S03]  /*0e50*/  IMAD.X R13, RZ, RZ, R13, P1 ;  /* 0x000000ffff0d7224 */ /* 0x000fc600008e060d */
[----:B------:R-:W-:Y:S01]  /*0e60*/  ISETP.GT.U32.AND.EX P0, PT, R11, R27, PT, P0 ;  /* 0x0000001b0b00720c */ /* 0x000fe20003f04100 */
[----:B------:R-:W-:Y:S01]  /*0e70*/  IMAD.HI.U32 R19, R16, 0x51eb851f, RZ ;  /* 0x51eb851f10137827 */ /* 0x000fe200078e00ff */
[----:B------:R-:W-:-:S03]  /*0e80*/  IADD3 R8, P2, PT, R8, R17, RZ ;  /* 0x0000001108087210 */ /* 0x000fc60007f5e0ff */
[----:B------:R-:W-:Y:S01]  /*0e90*/  IMAD.WIDE.U32 R12, R15, 0xf4240, R12 ;  /* 0x000f42400f0c7825 */ /* 0x000fe200078e000c */
[----:B------:R-:W-:Y:S02]  /*0ea0*/  SEL R15, R10, R25, P0 ;  /* 0x000000190a0f7207 */ /* 0x000fe40000000000 */
[----:B------:R-:W-:Y:S02]  /*0eb0*/  SHF.R.U32.HI R19, RZ, 0x5, R19 ;  /* 0x00000005ff137819 */ /* 0x000fe40000011613 */
[----:B------:R-:W-:Y:S02]  /*0ec0*/  SEL R21, R11, R27, P0 ;  /* 0x0000001b0b157207 */ /* 0x000fe40000000000 */
[----:B------:R-:W-:Y:S01]  /*0ed0*/  ISETP.GT.U32.AND P1, PT, R12, R15, PT ;  /* 0x0000000f0c00720c */ /* 0x000fe20003f24070 */
[----:B------:R-:W-:Y:S02]  /*0ee0*/  IMAD.X R9, RZ, RZ, R9, P2 ;  /* 0x000000ffff097224 */ /* 0x000fe400010e0609 */
[----:B------:R-:W-:Y:S01]  /*0ef0*/  IMAD R19, R19, -0x64, R16 ;  /* 0xffffff9c13137824 */ /* 0x000fe200078e0210 */
[----:B------:R-:W-:Y:S01]  /*0f00*/  ISETP.GT.U32.AND.EX P1, PT, R13, R21, PT, P1 ;  /* 0x000000150d00720c */ /* 0x000fe20003f24110 */
[----:B------:R-:W-:-:S03]  /*0f10*/  IMAD.WIDE.U32 R8, R2, 0xf4240, R8 ;  /* 0x000f424002087825 */ /* 0x000fc600078e0008 */
[----:B------:R-:W-:Y:S02]  /*0f20*/  SEL R17, R12, R15, P1 ;  /* 0x0000000f0c117207 */ /* 0x000fe40000800000 */
[----:B------:R-:W-:Y:S02]  /*0f30*/  IADD3 R6, P2, PT, R6, R19, RZ ;  /* 0x0000001306067210 */ /* 0x000fe40007f5e0ff */
[----:B------:R-:W-:Y:S02]  /*0f40*/  ISETP.GT.U32.AND P0, PT, R12, R15, PT ;  /* 0x0000000f0c00720c */ /* 0x000fe40003f04070 */
[----:B------:R-:W-:Y:S02]  /*0f50*/  SEL R15, R13, R21, P1 ;  /* 0x000000150d0f7207 */ /* 0x000fe40000800000 */
[CC--:B------:R-:W-:Y:S01]  /*0f60*/  ISETP.GT.U32.AND P3, PT, R8.reuse, R17.reuse, PT ;  /* 0x000000110800720c */ /* 0x0c0fe20003f64070 */
[----:B------:R-:W-:Y:S01]  /*0f70*/  IMAD.X R7, RZ, RZ, R7, P2 ;  /* 0x000000ffff077224 */ /* 0x000fe200010e0607 */
[----:B------:R-:W-:-:S02]  /*0f80*/  ISETP.GT.U32.AND P1, PT, R8, R17, PT ;  /* 0x000000110800720c */ /* 0x000fc40003f24070 */
[----:B------:R-:W-:Y:S01]  /*0f90*/  ISETP.GT.U32.AND.EX P3, PT, R9, R15, PT, P3 ;  /* 0x0000000f0900720c */ /* 0x000fe20003f64130 */
[----:B------:R-:W-:Y:S01]  /*0fa0*/  IMAD.WIDE.U32 R6, R4, 0xf4240, R6 ;  /* 0x000f424004067825 */ /* 0x000fe200078e0006 */
[----:B------:R-:W-:Y:S02]  /*0fb0*/  ISETP.GT.U32.AND.EX P0, PT, R13, R21, PT, P0 ;  /* 0x000000150d00720c */ /* 0x000fe40003f04100 */
[----:B------:R-:W-:Y:S02]  /*0fc0*/  SEL R13, R8, R17, P3 ;  /* 0x00000011080d7207 */ /* 0x000fe40001800000 */
[CC--:B------:R-:W-:Y:S02]  /*0fd0*/  ISETP.GT.U32.AND.EX P1, PT, R9.reuse, R15.reuse, PT, P1 ;  /* 0x0000000f0900720c */ /* 0x0c0fe40003f24110 */
[----:B------:R-:W-:Y:S02]  /*0fe0*/  SEL R9, R9, R15, P3 ;  /* 0x0000000f09097207 */ /* 0x000fe40001800000 */
[----:B------:R-:W-:-:S02]  /*0ff0*/  ISETP.GT.U32.AND P2, PT, R10, R25, PT ;  /* 0x000000190a00720c */ /* 0x000fc40003f44070 */
[C---:B------:R-:W-:Y:S02]  /*1000*/  ISETP.GT.U32.AND P3, PT, R6.reuse, R13, PT ;  /* 0x0000000d0600720c */ /* 0x040fe40003f64070 */
[----:B------:R-:W-:Y:S02]  /*1010*/  ISETP.GT.U32.AND.EX P2, PT, R11, R27, PT, P2 ;  /* 0x0000001b0b00720c */ /* 0x000fe40003f44120 */
[----:B------:R-:W-:Y:S02]  /*1020*/  ISETP.GT.U32.AND.EX P3, PT, R7, R9, PT, P3 ;  /* 0x000000090700720c */ /* 0x000fe40003f64130 */
[C---:B------:R-:W-:Y:S01]  /*1030*/  SEL R24, R3.reuse, R24, P2 ;  /* 0x0000001803187207 */ /* 0x040fe20001000000 */
[C---:B------:R-:W-:Y:S01]  /*1040*/  @P0 VIADD R24, R3.reuse, 0x1 ;  /* 0x0000000103180836 */ /* 0x040fe20000000000 */
[----:B------:R-:W-:Y:S01]  /*1050*/  ISETP.GT.U32.AND P0, PT, R6, R13, PT ;  /* 0x0000000d0600720c */ /* 0x000fe20003f04070 */
[----:B------:R-:W-:-:S03]  /*1060*/  @P1 VIADD R24, R3, 0x2 ;  /* 0x0000000203181836 */ /* 0x000fc60000000000 */
[----:B------:R-:W-:-:S04]  /*1070*/  ISETP.GT.U32.AND.EX P0, PT, R7, R9, PT, P0 ;  /* 0x000000090700720c */ /* 0x000fc80003f04100 */
[----:B------:R-:W-:Y:S01]  /*1080*/  SEL R25, R6, R13, P0 ;  /* 0x0000000d06197207 */ /* 0x000fe20000000000 */
[----:B------:R-:W-:Y:S01]  /*1090*/  @P3 VIADD R24, R3, 0x3 ;  /* 0x0000000303183836 */ /* 0x000fe20000000000 */
[----:B------:R-:W-:Y:S01]  /*10a0*/  SEL R27, R7, R9, P0 ;  /* 0x00000009071b7207 */ /* 0x000fe20000000000 */
[----:B------:R-:W-:-:S07]  /*10b0*/  VIADD R3, R3, 0x4 ;  /* 0x0000000403037836 */ /* 0x000fce0000000000 */
.L_x_8:
[----:B------:R-:W-:Y:S05]  /*10c0*/  BSYNC.RECONVERGENT B1 ;  /* 0x0000000000017941 */ /* 0x000fea0003800200 */
.L_x_7:
[----:B------:R-:W-:Y:S05]  /*10d0*/  @!P4 BRA `(.L_x_3) ;  /* 0x000000040008c947 */ /* 0x000fea0003800000 */
[----:B------:R-:W-:Y:S01]  /*10e0*/  ISETP.NE.AND P0, PT, R14, 0x1, PT ;  /* 0x000000010e00780c */ /* 0x000fe20003f05270 */
[----:B------:R-:W-:Y:S01]  /*10f0*/  BSSY.RECONVERGENT B1, `(.L_x_9) ;  /* 0x000002a000017945 */ /* 0x000fe20003800200 */
[----:B------:R-:W-:-:S04]  /*1100*/  LOP3.LUT R5, R5, 0x1, RZ, 0xc0, !PT ;  /* 0x0000000105057812 */ /* 0x000fc800078ec0ff */
[----:B------:R-:W-:-:S07]  /*1110*/  ISETP.NE.U32.AND P2, PT, R5, 0x1, PT ;  /* 0x000000010500780c */ /* 0x000fce0003f45070 */
        /* <DEDUP_REMOVED lines=9> */
[----:B------:R-:W4:Y:S01]  /*11b0*/  LDG.E R17, desc[UR6][R10.64+0x4] ;  /* 0x000004060a117981 */ /* 0x000f22000c1e1900 */
[----:B--2---:R-:W-:-:S04]  /*11c0*/  IMAD R2, R2, 0x1f, R3 ;  /* 0x0000001f02027824 */ /* 0x004fc800078e0203 */
[----:B------:R-:W-:-:S05]  /*11d0*/  IMAD.HI.U32 R12, R2, 0x51eb851f, RZ ;  /* 0x51eb851f020c7827 */ /* 0x000fca00078e00ff */
[----:B------:R-:W-:Y:S01]  /*11e0*/  SHF.R.U32.HI R15, RZ, 0x5, R12 ;  /* 0x00000005ff0f7819 */ /* 0x000fe2000001160c */
[----:B------:R-:W-:-:S04]  /*11f0*/  VIADD R12, R2, 0x1 ;  /* 0x00000001020c7836 */ /* 0x000fc80000000000 */
[----:B------:R-:W-:Y:S02]  /*1200*/  IMAD R15, R15, -0x64, R2 ;  /* 0xffffff9c0f0f7824 */ /* 0x000fe400078e0202 */
[----:B------:R-:W-:-:S03]  /*1210*/  IMAD.HI.U32 R2, R12, 0x51eb851f, RZ ;  /* 0x51eb851f0c027827 */ /* 0x000fc600078e00ff */
[----:B---3--:R-:W-:Y:S02]  /*1220*/  IADD3 R6, P0, PT, R6, R15, RZ ;  /* 0x0000000f06067210 */ /* 0x008fe40007f1e0ff */
[----:B------:R-:W-:-:S03]  /*1230*/  SHF.R.U32.HI R15, RZ, 0x5, R2 ;  /* 0x00000005ff0f7819 */ /* 0x000fc60000011602 */
[----:B------:R-:W-:Y:S02]  /*1240*/  IMAD.X R7, RZ, RZ, R7, P0 ;  /* 0x000000ffff077224 */ /* 0x000fe400000e0607 */
[----:B------:R-:W-:Y:S02]  /*1250*/  IMAD R15, R15, -0x64, R12 ;  /* 0xffffff9c0f0f7824 */ /* 0x000fe400078e020c */
[----:B-----5:R-:W-:-:S03]  /*1260*/  IMAD.WIDE.U32 R6, R13, 0xf4240, R6 ;  /* 0x000f42400d067825 */ /* 0x020fc600078e0006 */
[----:B----4-:R-:W-:Y:S02]  /*1270*/  IADD3 R4, P1, PT, R4, R15, RZ ;  /* 0x0000000f04047210 */ /* 0x010fe40007f3e0ff */
[----:B------:R-:W-:-:S03]  /*1280*/  ISETP.GT.U32.AND P0, PT, R6, R25, PT ;  /* 0x000000190600720c */ /* 0x000fc60003f04070 */
[----:B------:R-:W-:Y:S01]  /*1290*/  IMAD.X R5, RZ, RZ, R5, P1 ;  /* 0x000000ffff057224 */ /* 0x000fe200008e0605 */
[----:B------:R-:W-:Y:S01]  /*12a0*/  ISETP.GT.U32.AND.EX P0, PT, R7, R27, PT, P0 ;  /* 0x0000001b0700720c */ /* 0x000fe20003f04100 */
[----:B------:R-:W-:-:S03]  /*12b0*/  IMAD.WIDE.U32 R4, R17, 0xf4240, R4 ;  /* 0x000f424011047825 */ /* 0x000fc600078e0004 */
[----:B------:R-:W-:Y:S02]  /*12c0*/  SEL R9, R6, R25, P0 ;  /* 0x0000001906097207 */ /* 0x000fe40000000000 */
[----:B------:R-:W-:Y:S02]  /*12d0*/  SEL R11, R7, R27, P0 ;  /* 0x0000001b070b7207 */ /* 0x000fe40000000000 */
[----:B------:R-:W-:-:S04]  /*12e0*/  ISETP.GT.U32.AND P0, PT, R4, R9, PT ;  /* 0x000000090400720c */ /* 0x000fc80003f04070 */
[----:B------:R-:W-:Y:S02]  /*12f0*/  ISETP.GT.U32.AND.EX P1, PT, R5, R11, PT, P0 ;  /* 0x0000000b0500720c */ /* 0x000fe40003f24100 */
[----:B------:R-:W-:Y:S02]  /*1300*/  ISETP.GT.U32.AND P0, PT, R6, R25, PT ;  /* 0x000000190600720c */ /* 0x000fe40003f04070 */
[----:B------:R-:W-:Y:S02]  /*1310*/  ISETP.GT.U32.AND P3, PT, R4, R9, PT ;  /* 0x000000090400720c */ /* 0x000fe40003f64070 */
[----:B------:R-:W-:Y:S02]  /*1320*/  ISETP.GT.U32.AND.EX P0, PT, R7, R27, PT, P0 ;  /* 0x0000001b0700720c */ /* 0x000fe40003f04100 */
[----:B------:R-:W-:Y:S02]  /*1330*/  ISETP.GT.U32.AND.EX P3, PT, R5, R11, PT, P3 ;  /* 0x0000000b0500720c */ /* 0x000fe40003f64130 */
[----:B------:R-:W-:-:S02]  /*1340*/  SEL R24, R3, R24, P0 ;  /* 0x0000001803187207 */ /* 0x000fc40000000000 */
[----:B------:R-:W-:Y:S01]  /*1350*/  SEL R25, R4, R9, P3 ;  /* 0x0000000904197207 */ /* 0x000fe20001800000 */
[----:B------:R-:W-:Y:S01]  /*1360*/  @P1 VIADD R24, R3, 0x1 ;  /* 0x0000000103181836 */ /* 0x000fe20000000000 */
[----:B------:R-:W-:Y:S01]  /*1370*/  SEL R27, R5, R11, P3 ;  /* 0x0000000b051b7207 */ /* 0x000fe20001800000 */
[----:B------:R-:W-:-:S07]  /*1380*/  VIADD R3, R3, 0x2 ;  /* 0x0000000203037836 */ /* 0x000fce0000000000 */
.L_x_10:
[----:B------:R-:W-:Y:S05]  /*1390*/  BSYNC.RECONVERGENT B1 ;  /* 0x0000000000017941 */ /* 0x000fea0003800200 */
.L_x_9:
[----:B------:R-:W-:Y:S05]  /*13a0*/  @P2 BRA `(.L_x_3) ;  /* 0x0000000000542947 */ /* 0x000fea0003800000 */
[----:B------:R-:W0:Y:S08]  /*13b0*/  LDC.64 R4, c[0x0][0x380] ;  /* 0x0000e000ff047b82 */ /* 0x000e300000000a00 */
[----:B------:R-:W1:Y:S08]  /*13c0*/  LDC.64 R6, c[0x0][0x388] ;  /* 0x0000e200ff067b82 */ /* 0x000e700000000a00 */
[----:B------:R-:W2:Y:S01]  /*13d0*/  LDC R2, c[0x0][0x39c] ;  /* 0x0000e700ff027b82 */ /* 0x000ea20000000800 */
[----:B0-----:R-:W-:-:S06]  /*13e0*/  IMAD.WIDE.U32 R4, R3, 0x8, R4 ;  /* 0x0000000803047825 */ /* 0x001fcc00078e0004 */
[----:B------:R-:W3:Y:S01]  /*13f0*/  LDG.E.64 R4, desc[UR6][R4.64] ;  /* 0x0000000604047981 */ /* 0x000ee2000c1e1b00 */
[----:B-1----:R-:W-:-:S06]  /*1400*/  IMAD.WIDE.U32 R6, R3, 0x4, R6 ;  /* 0x0000000403067825 */ /* 0x002fcc00078e0006 */
[----:B------:R-:W4:Y:S01]  /*1410*/  LDG.E R7, desc[UR6][R6.64] ;  /* 0x0000000606077981 */ /* 0x000f22000c1e1900 */
[----:B--2---:R-:W-:-:S04]  /*1420*/  IMAD R2, R2, 0x1f, R3 ;  /* 0x0000001f02027824 */ /* 0x004fc800078e0203 */
[----:B------:R-:W-:-:S05]  /*1430*/  IMAD.HI.U32 R8, R2, 0x51eb851f, RZ ;  /* 0x51eb851f02087827 */ /* 0x000fca00078e00ff */
[----:B------:R-:W-:-:S05]  /*1440*/  SHF.R.U32.HI R9, RZ, 0x5, R8 ;  /* 0x00000005ff097819 */ /* 0x000fca0000011608 */
[----:B------:R-:W-:-:S05]  /*1450*/  IMAD R9, R9, -0x64, R2 ;  /* 0xffffff9c09097824 */ /* 0x000fca00078e0202 */
[----:B---3--:R-:W-:-:S05]  /*1460*/  IADD3 R8, P0, PT, R4, R9, RZ ;  /* 0x0000000904087210 */ /* 0x008fca0007f1e0ff */
[----:B------:R-:W-:Y:S02]  /*1470*/  IMAD.X R9, RZ, RZ, R5, P0 ;  /* 0x000000ffff097224 */ /* 0x000fe400000e0605 */
[----:B----4-:R-:W-:-:S03]  /*1480*/  IMAD.WIDE.U32 R8, R7, 0xf4240, R8 ;  /* 0x000f424007087825 */ /* 0x010fc600078e0008 */
[CC--:B------:R-:W-:Y:S02]  /*1490*/  ISETP.GT.U32.AND P0, PT, R8.reuse, R25.reuse, PT ;  /* 0x000000190800720c */ /* 0x0c0fe40003f04070 */
[C---:B------:R-:W-:Y:S02]  /*14a0*/  ISETP.GT.U32.AND P1, PT, R8.reuse, R25, PT ;  /* 0x000000190800720c */ /* 0x040fe40003f24070 */
[CC--:B------:R-:W-:Y:S02]  /*14b0*/  ISETP.GT.U32.AND.EX P0, PT, R9.reuse, R27.reuse, PT, P0 ;  /* 0x0000001b0900720c */ /* 0x0c0fe40003f04100 */
[----:B------:R-:W-:Y:S02]  /*14c0*/  ISETP.GT.U32.AND.EX P1, PT, R9, R27, PT, P1 ;  /* 0x0000001b0900720c */ /* 0x000fe40003f24110 */
[----:B------:R-:W-:Y:S02]  /*14d0*/  SEL R24, R3, R24, P0 ;  /* 0x0000001803187207 */ /* 0x000fe40000000000 */
[----:B------:R-:W-:-:S02]  /*14e0*/  SEL R25, R8, R25, P1 ;  /* 0x0000001908197207 */ /* 0x000fc40000800000 */
[----:B------:R-:W-:-:S07]  /*14f0*/  SEL R27, R9, R27, P1 ;  /* 0x0000001b091b7207 */ /* 0x000fce0000800000 */
.L_x_3:
[----:B------:R-:W-:Y:S05]  /*1500*/  BSYNC.RECONVERGENT B0 ;  /* 0x0000000000007941 */ /* 0x000fea0003800200 */
.L_x_2:
[----:B------:R-:W0:Y:S08]  /*1510*/  S2UR UR5, SR_CgaCtaId ;  /* 0x00000000000579c3 */ /* 0x000e300000008800 */
[----:B------:R-:W-:Y:S01]  /*1520*/  BAR.SYNC.DEFER_BLOCKING 0x0 ;  /* 0x0000000000007b1d */ /* 0x000fe20000010000 */
[----:B------:R-:W-:Y:S02]  /*1530*/  IMAD.MOV.U32 R6, RZ, RZ, R25 ;  /* 0x000000ffff067224 */ /* 0x000fe400078e0019 */
[----:B------:R-:W-:-:S03]  /*1540*/  IMAD.MOV.U32 R7, RZ, RZ, R27 ;  /* 0x000000ffff077224 */ /* 0x000fc600078e001b */
[----:B------:R-:W-:Y:S01]  /*1550*/  UMOV UR4, 0x400 ;  /* 0x0000040000047882 */ /* 0x000fe20000000000 */
[----:B------:R-:W-:Y:S01]  /*1560*/  BSSY.RECONVERGENT B0, `(.L_x_11) ;  /* 0x000000a000007945 */ /* 0x000fe20003800200 */
[----:B------:R-:W-:-:S04]  /*1570*/  UIADD3 UR4, UPT, UPT, UR4, 0x8, URZ ;  /* 0x0000000804047890 */ /* 0x000fc8000fffe0ff */
[----:B0-----:R-:W-:-:S12]  /*1580*/  ULEA UR4, UR5, UR4, 0x18 ;  /* 0x0000000405047291 */ /* 0x001fd8000f8ec0ff */
.L_x_13:
[----:B------:R-:W0:Y:S02]  /*1590*/  LDS.64 R4, [UR4] ;  /* 0x00000004ff047984 */ /* 0x000e240008000a00 */
[----:B0-----:R-:W-:-:S04]  /*15a0*/  ISETP.LE.U32.AND P0, PT, R25, R4, PT ;  /* 0x000000041900720c */ /* 0x001fc80003f03070 */
[----:B------:R-:W-:-:S13]  /*15b0*/  ISETP.LE.U32.AND.EX P0, PT, R27, R5, PT, P0 ;  /* 0x000000051b00720c */ /* 0x000fda0003f03100 */
[----:B------:R-:W-:Y:S05]  /*15c0*/  @P0 BRA `(.L_x_12) ;  /* 0x00000000000c0947 */ /* 0x000fea0003800000 */
[----:B------:R-:W-:-:S05]  /*15d0*/  IMAD.U32 R3, RZ, RZ, UR4 ;  /* 0x00000004ff037e24 */ /* 0x000fca000f8e00ff */
[----:B------:R-:W0:Y:S02]  /*15e0*/  ATOMS.CAST.SPIN.64 P0, [R3], R4, R6 ;  /* 0x000000040300758d */ /* 0x000e240001800406 */
[----:B0-----:R-:W-:Y:S05]  /*15f0*/  @!P0 BRA `(.L_x_13) ;  /* 0xfffffffc00e48947 */ /* 0x001fea000383ffff */
.L_x_12:
[----:B------:R-:W-:Y:S05]  /*1600*/  BSYNC.RECONVERGENT B0 ;  /* 0x0000000000007941 */ /* 0x000fea0003800200 */
.L_x_11:
[----:B------:R-:W-:Y:S01]  /*1610*/  ISETP.GT.U32.AND P0, PT, R25, R4, PT ;  /* 0x000000041900720c */ /* 0x000fe20003f04070 */
[----:B------:R-:W-:Y:S01]  /*1620*/  BSSY.RECONVERGENT B0, `(.L_x_14) ;  /* 0x0000008000007945 */ /* 0x000fe20003800200 */
[----:B------:R-:W-:Y:S02]  /*1630*/  ISETP.NE.AND P1, PT, R0, RZ, PT ;  /* 0x000000ff0000720c */ /* 0x000fe40003f25270 */
[----:B------:R-:W-:-:S13]  /*1640*/  ISETP.GT.U32.AND.EX P0, PT, R27, R5, PT, P0 ;  /* 0x000000051b00720c */ /* 0x000fda0003f04100 */
[----:B------:R-:W-:Y:S05]  /*1650*/  @!P0 BRA `(.L_x_15) ;  /* 0x0000000000108947 */ /* 0x000fea0003800000 */
[----:B------:R-:W0:Y:S01]  /*1660*/  S2UR UR5, SR_CgaCtaId ;  /* 0x00000000000579c3 */ /* 0x000e220000008800 */
[----:B------:R-:W-:Y:S02]  /*1670*/  UMOV UR4, 0x400 ;  /* 0x0000040000047882 */ /* 0x000fe40000000000 */
[----:B0-----:R-:W-:-:S09]  /*1680*/  ULEA UR4, UR5, UR4, 0x18 ;  /* 0x0000000405047291 */ /* 0x001fd2000f8ec0ff */
[----:B------:R0:W-:Y:S03]  /*1690*/  ATOMS.EXCH RZ, [UR4], R24 ;  /* 0x00000018ffff798c */ /* 0x0001e6000c000004 */
.L_x_15:
[----:B------:R-:W-:Y:S05]  /*16a0*/  BSYNC.RECONVERGENT B0 ;  /* 0x0000000000007941 */ /* 0x000fea0003800200 */
.L_x_14:
[----:B------:R-:W-:Y:S06]  /*16b0*/  BAR.SYNC.DEFER_BLOCKING 0x0 ;  /* 0x0000000000007b1d */ /* 0x000fec0000010000 */
[----:B------:R-:W-:Y:S05]  /*16c0*/  @P1 EXIT ;  /* 0x000000000000194d */ /* 0x000fea0003800000 */
[----:B------:R-:W1:Y:S01]  /*16d0*/  S2UR UR5, SR_CgaCtaId ;  /* 0x00000000000579c3 */ /* 0x000e620000008800 */
[----:B------:R-:W-:-:S07]  /*16e0*/  UMOV UR4, 0x400 ;  /* 0x0000040000047882 */ /* 0x000fce0000000000 */
[----:B------:R-:W2:Y:S01]  /*16f0*/  LDC.64 R2, c[0x0][0x390] ;  /* 0x0000e400ff027b82 */ /* 0x000ea20000000a00 */
[----:B-1----:R-:W-:-:S09]  /*1700*/  ULEA UR4, UR5, UR4, 0x18 ;  /* 0x0000000405047291 */ /* 0x002fd2000f8ec0ff */
[----:B------:R-:W2:Y:S04]  /*1710*/  LDS R5, [UR4] ;  /* 0x00000004ff057984 */ /* 0x000ea80008000800 */
[----:B--2---:R-:W-:Y:S01]  /*1720*/  STG.E desc[UR6][R2.64], R5 ;  /* 0x0000000502007986 */ /* 0x004fe2000c101906 */
[----:B------:R-:W-:Y:S05]  /*1730*/  EXIT ;  /* 0x000000000000794d */ /* 0x000fea0003800000 */
.L_x_16:
        /* <DEDUP_REMOVED lines=12> */
.L_x_21:


//--------------------- .text.validate_proposals_kernel --------------------------
	.section	.text.validate_proposals_kernel,"ax",@progbits
	.align	128
        .global         validate_proposals_kernel
        .type           validate_proposals_kernel,@function
        .size           validate_proposals_kernel,(.L_x_22 - validate_proposals_kernel)
        .other          validate_proposals_kernel,@"STO_CUDA_ENTRY STV_DEFAULT"
validate_proposals_kernel:
.text.validate_proposals_kernel:
        /* <DEDUP_REMOVED lines=9> */
[----:B------:R-:W1:Y:S07]  /*0090*/  LDCU.64 UR4, c[0x0][0x358] ;  /* 0x00006b00ff0477ac */ /* 0x000e6e0008000a00 */
[----:B------:R-:W2:Y:S08]  /*00a0*/  LDC.64 R6, c[0x0][0x390] ;  /* 0x0000e400ff067b82 */ /* 0x000eb00000000a00 */
[----:B------:R-:W3:Y:S01]  /*00b0*/  LDC.64 R4, c[0x0][0x388] ;  /* 0x0000e200ff047b82 */ /* 0x000ee20000000a00 */
[----:B0-----:R-:W-:-:S05]  /*00c0*/  IMAD.WIDE.U32 R2, R9, 0x10, R2 ;  /* 0x0000001009027825 */ /* 0x001fca00078e0002 */
[----:B-1----:R-:W4:Y:S04]  /*00d0*/  LDG.E R0, desc[UR4][R2.64+0x8] ;  /* 0x0000080402007981 */ /* 0x002f28000c1e1900 */
[----:B--2---:R-:W4:Y:S04]  /*00e0*/  LDG.E R7, desc[UR4][R6.64+0xc] ;  /* 0x00000c0406077981 */ /* 0x004f28000c1e1900 */
[----:B------:R-:W2:Y:S01]  /*00f0*/  LDG.E R8, desc[UR4][R2.64+0xc] ;  /* 0x00000c0402087981 */ /* 0x000ea2000c1e1900 */
[----:B---3--:R-:W-:Y:S01]  /*0100*/  IMAD.WIDE.U32 R4, R9, 0x4, R4 ;  /* 0x0000000409047825 */ /* 0x008fe200078e0004 */
[----:B----4-:R-:W-:-:S04]  /*0110*/  ISETP.GT.U32.AND P0, PT, R0, R7, PT ;  /* 0x000000070000720c */ /* 0x010fc80003f04070 */
[----:B--2---:R-:W-:-:S04]  /*0120*/  ISETP.LT.U32.AND P0, PT, R8, 0xf4241, !P0 ;  /* 0x000f42410800780c */ /* 0x004fc80004701070 */
[----:B------:R-:W-:-:S05]  /*0130*/  SEL R9, RZ, 0x1, !P0 ;  /* 0x00000001ff097807 */ /* 0x000fca0004000000 */
[----:B------:R-:W-:Y:S01]  /*0140*/  STG.E desc[UR4][R4.64], R9 ;  /* 0x0000000904007986 */ /* 0x000fe2000c101904 */
[----:B------:R-:W-:Y:S05]  /*0150*/  EXIT ;  /* 0x000000000000794d */ /* 0x000fea0003800000 */
.L_x_17:
        /* <DEDUP_REMOVED lines=10> */
.L_x_22:


//--------------------- .text.aggregate_votes_kernel --------------------------
	.section	.text.aggregate_votes_kernel,"ax",@progbits
	.align	128
        .global         aggregate_votes_kernel
        .type           aggregate_votes_kernel,@function
        .size           aggregate_votes_kernel,(.L_x_23 - aggregate_votes_kernel)
        .other          aggregate_votes_kernel,@"STO_CUDA_ENTRY STV_DEFAULT"
aggregate_votes_kernel:
.text.aggregate_votes_kernel:
        /* <DEDUP_REMOVED lines=11> */
[----:B0-----:R-:W-:-:S05]  /*00b0*/  IMAD.WIDE.U32 R2, R5, 0x18, R2 ;  /* 0x0000001805027825 */ /* 0x001fca00078e0002 */
[----:B-1----:R-:W2:Y:S02]  /*00c0*/  LDG.E R5, desc[UR4][R2.64+0x8] ;  /* 0x0000080402057981 */ /* 0x002ea4000c1e1900 */
[----:B--2---:R-:W-:-:S13]  /*00d0*/  ISETP.GE.U32.AND P0, PT, R5, UR6, PT ;  /* 0x0000000605007c0c */ /* 0x004fda000bf06070 */
[----:B------:R-:W-:Y:S05]  /*00e0*/  @P0 EXIT ;  /* 0x000000000000094d */ /* 0x000fea0003800000 */
[----:B------:R-:W0:Y:S01]  /*00f0*/  LDC.64 R2, c[0x0][0x388] ;  /* 0x0000e200ff027b82 */ /* 0x000e220000000a00 */
[----:B------:R-:W-:Y:S02]  /*0100*/  HFMA2 R7, -RZ, RZ, 0, 5.9604644775390625e-08 ;  /* 0x00000001ff077431 */ /* 0x000fe400000001ff */
[----:B0-----:R-:W-:-:S05]  /*0110*/  IMAD.WIDE.U32 R2, R5, 0x4, R2 ;  /* 0x0000000405027825 */ /* 0x001fca00078e0002 */
[----:B------:R-:W-:Y:S01]  /*0120*/  REDG.E.ADD.STRONG.GPU desc[UR4][R2.64], R7 ;  /* 0x000000070200798e */ /* 0x000fe2000c12e104 */
[----:B------:R-:W-:Y:S05]  /*0130*/  EXIT ;  /* 0x000000000000794d */ /* 0x000fea0003800000 */
.L_x_18:
        /* <DEDUP_REMOVED lines=12> */
.L_x_23:


//--------------------- .nv.shared.reserved.0     --------------------------
	.section	.nv.shared.reserved.0,"aw",@nobits
	.weak		__nv_reservedSMEM_offset_0_alias
	.size		__nv_reservedSMEM_offset_0_alias, 0, 64
	.other		__nv_reservedSMEM_offset_0_alias,@"STO_CUDA_RESERVED_SHARED STV_DEFAULT"
__nv_reservedSMEM_offset_0_alias:
	.zero		0
	.zero		64


//--------------------- .nv.shared.elect_leader_kernel --------------------------
	.section	.nv.shared.elect_leader_kernel,"aw",@nobits
	.sectionflags	@""
	.align	8
.nv.shared.elect_leader_kernel:
	.zero		1040


//--------------------- .nv.constant0.verify_votes_kernel --------------------------
	.section	.nv.constant0.verify_votes_kernel,"a",@progbits
	.sectionflags	@""
	.align	4
.nv.constant0.verify_votes_kernel:
	.zero		928


//--------------------- .nv.constant0.check_proposal_conflicts_kernel --------------------------
	.section	.nv.constant0.check_proposal_conflicts_kernel,"a",@progbits
	.sectionflags	@""
	.align	4
.nv.constant0.check_proposal_conflicts_kernel:
	.zero		916


//--------------------- .nv.constant0.elect_leader_kernel --------------------------
	.section	.nv.constant0.elect_leader_kernel,"a",@progbits
	.sectionflags	@""
	.align	4
.nv.constant0.elect_leader_kernel:
	.zero		928


//--------------------- .nv.constant0.validate_proposals_kernel --------------------------
	.section	.nv.constant0.validate_proposals_kernel,"a",@progbits
	.sectionflags	@""
	.align	4
.nv.constant0.validate_proposals_kernel:
	.zero		924


//--------------------- .nv.constant0.aggregate_votes_kernel --------------------------
	.section	.nv.constant0.aggregate_votes_kernel,"a",@progbits
	.sectionflags	@""
	.align	4
.nv.constant0.aggregate_votes_kernel:
	.zero		920


//--------------------- SYMBOLS --------------------------

	.type		.nv.reservedSmem.offset0,@object
	.size		.nv.reservedSmem.offset0,0x4
	.type		.nv.reservedSmem.cap,@object
	.size		.nv.reservedSmem.cap,0x4
